//
// Generated by NVIDIA NVVM Compiler
//
// Compiler Build ID: CL-36424714
// Cuda compilation tools, release 13.0, V13.0.88
// Based on NVVM 20.0.0
//

.version 9.0
.target sm_100
.address_size 64

	// .globl	_Z9matrixMulPKfS0_Pfiiiff
// _ZZ9matrixMulPKfS0_PfiiiffE4smem has been demoted

.visible .entry _Z9matrixMulPKfS0_Pfiiiff(
	.param .u64 .ptr .align 1 _Z9matrixMulPKfS0_Pfiiiff_param_0,
	.param .u64 .ptr .align 1 _Z9matrixMulPKfS0_Pfiiiff_param_1,
	.param .u64 .ptr .align 1 _Z9matrixMulPKfS0_Pfiiiff_param_2,
	.param .u32 _Z9matrixMulPKfS0_Pfiiiff_param_3,
	.param .u32 _Z9matrixMulPKfS0_Pfiiiff_param_4,
	.param .u32 _Z9matrixMulPKfS0_Pfiiiff_param_5,
	.param .f32 _Z9matrixMulPKfS0_Pfiiiff_param_6,
	.param .f32 _Z9matrixMulPKfS0_Pfiiiff_param_7
)
{
	.reg .pred 	%p<3>;
	.reg .b32 	%r<151>;
	.reg .b32 	%f<1847>;
	.reg .b64 	%rd<61>;
	// demoted variable
	.shared .align 16384 .b8 _ZZ9matrixMulPKfS0_PfiiiffE4smem[24576];
	ld.param.u64 	%rd12, [_Z9matrixMulPKfS0_Pfiiiff_param_0];
	ld.param.u64 	%rd13, [_Z9matrixMulPKfS0_Pfiiiff_param_1];
	ld.param.u64 	%rd14, [_Z9matrixMulPKfS0_Pfiiiff_param_2];
	ld.param.u32 	%r20, [_Z9matrixMulPKfS0_Pfiiiff_param_4];
	ld.param.u32 	%r21, [_Z9matrixMulPKfS0_Pfiiiff_param_5];
	cvta.to.global.u64 	%rd15, %rd14;
	cvta.to.global.u64 	%rd1, %rd12;
	cvta.to.global.u64 	%rd16, %rd13;
	mov.u32 	%r38, %ctaid.x;
	mov.u32 	%r39, %ntid.x;
	mul.lo.s32 	%r40, %r38, %r39;
	mul.wide.u32 	%rd17, %r40, 8;
	mov.u32 	%r41, %ctaid.y;
	mov.u32 	%r42, %ntid.y;
	mul.lo.s32 	%r43, %r42, %r41;
	shl.b32 	%r44, %r43, 3;
	cvt.u64.u32 	%rd18, %r44;
	mov.u32 	%r45, %tid.y;
	mov.u32 	%r46, %tid.x;
	mad.lo.s32 	%r47, %r45, %r42, %r46;
	cvt.u64.u32 	%rd19, %r47;
	cvt.s64.s32 	%rd20, %r21;
	shr.u32 	%r48, %r47, 1;
	shr.u32 	%r49, %r47, 5;
	shl.b32 	%r50, %r47, 2;
	and.b32  	%r51, %r50, 4;
	and.b32  	%r52, %r47, 31;
	shr.u32 	%r53, %r47, 3;
	and.b32  	%r54, %r53, 524280;
	and.b32  	%r55, %r53, 2;
	and.b32  	%r56, %r47, 1;
	or.b32  	%r57, %r55, %r56;
	or.b32  	%r58, %r57, %r54;
	shl.b32 	%r59, %r58, 2;
	shl.b32 	%r60, %r47, 1;
	and.b32  	%r61, %r60, 92;
	add.s32 	%r62, %r59, %r44;
	cvt.u64.u32 	%rd21, %r62;
	cvt.s64.s32 	%rd22, %r20;
	cvt.u64.u32 	%rd23, %r61;
	add.s64 	%rd24, %rd17, %rd23;
	mad.lo.s64 	%rd25, %rd21, %rd22, %rd24;
	shl.b64 	%rd26, %rd25, 2;
	add.s64 	%rd2, %rd15, %rd26;
	mad.lo.s32 	%r63, %r20, %r49, %r52;
	cvt.s64.s32 	%rd27, %r63;
	add.s64 	%rd28, %rd17, %rd27;
	shl.b64 	%rd29, %rd28, 2;
	add.s64 	%rd3, %rd16, %rd29;
	ld.global.f32 	%f259, [%rd3];
	ld.global.f32 	%f260, [%rd3+128];
	ld.global.f32 	%f261, [%rd3+256];
	ld.global.f32 	%f262, [%rd3+384];
	mul.lo.s32 	%r64, %r21, %r48;
	cvt.s64.s32 	%rd30, %r64;
	cvt.u64.u32 	%rd31, %r51;
	add.s64 	%rd32, %rd30, %rd31;
	mad.lo.s64 	%rd4, %rd20, %rd18, %rd32;
	shl.b64 	%rd33, %rd4, 2;
	add.s64 	%rd34, %rd1, %rd33;
	ld.global.v4.f32 	{%f263, %f264, %f265, %f266}, [%rd34];
	mad.lo.s32 	%r65, %r51, 132, %r48;
	mul.wide.u32 	%rd35, %r65, 4;
	mov.u32 	%r66, _ZZ9matrixMulPKfS0_PfiiiffE4smem;
	cvt.u64.u32 	%rd36, %r66;
	cvta.shared.u64 	%rd37, %rd36;
	add.s64 	%rd8, %rd37, %rd35;
	// begin inline asm
	{.reg .u64 u64addr;
 cvta.to.shared.u64 u64addr, %rd8;
 cvt.u32.u64 %r147, u64addr;}

	// end inline asm
	mul.wide.u32 	%rd38, %r47, 4;
	and.b64  	%rd39, %rd38, 16777088;
	and.b64  	%rd40, %rd19, 31;
	or.b64  	%rd41, %rd39, %rd40;
	shl.b64 	%rd42, %rd41, 2;
	add.s64 	%rd43, %rd37, 16384;
	add.s64 	%rd9, %rd43, %rd42;
	// begin inline asm
	{.reg .u64 u64addr;
 cvta.to.shared.u64 u64addr, %rd9;
 cvt.u32.u64 %r148, u64addr;}

	// end inline asm
	mul.wide.u32 	%rd44, %r59, 4;
	add.s64 	%rd10, %rd37, %rd44;
	// begin inline asm
	{.reg .u64 u64addr;
 cvta.to.shared.u64 u64addr, %rd10;
 cvt.u32.u64 %r149, u64addr;}

	// end inline asm
	mul.wide.u32 	%rd45, %r61, 4;
	add.s64 	%rd11, %rd43, %rd45;
	// begin inline asm
	{.reg .u64 u64addr;
 cvta.to.shared.u64 u64addr, %rd11;
 cvt.u32.u64 %r150, u64addr;}

	// end inline asm
	// begin inline asm
	st.shared.f32 [%r148], %f259;

	// end inline asm
	add.s32 	%r27, %r148, 128;
	// begin inline asm
	st.shared.f32 [%r27], %f260;

	// end inline asm
	add.s32 	%r28, %r148, 256;
	// begin inline asm
	st.shared.f32 [%r28], %f261;

	// end inline asm
	add.s32 	%r29, %r148, 384;
	// begin inline asm
	st.shared.f32 [%r29], %f262;

	// end inline asm
	// begin inline asm
	st.shared.f32 [%r147], %f263;

	// end inline asm
	add.s32 	%r31, %r147, 528;
	// begin inline asm
	st.shared.f32 [%r31], %f264;

	// end inline asm
	add.s32 	%r32, %r147, 1056;
	// begin inline asm
	st.shared.f32 [%r32], %f265;

	// end inline asm
	add.s32 	%r33, %r147, 1584;
	// begin inline asm
	st.shared.f32 [%r33], %f266;

	// end inline asm
	bar.sync 	0;
	// begin inline asm
	ld.shared.v4.f32 {%f1838, %f1837, %f1836, %f1835}, [%r150];

	// end inline asm
	add.s32 	%r35, %r150, 128;
	// begin inline asm
	ld.shared.v4.f32 {%f1834, %f1833, %f1832, %f1831}, [%r35];

	// end inline asm
	// begin inline asm
	ld.shared.v4.f32 {%f1846, %f1845, %f1844, %f1843}, [%r149];

	// end inline asm
	add.s32 	%r37, %r149, 64;
	// begin inline asm
	ld.shared.v4.f32 {%f1842, %f1841, %f1840, %f1839}, [%r37];

	// end inline asm
	setp.lt.s32 	%p1, %r21, 9;
	mov.f32 	%f1767, 0f00000000;
	mov.f32 	%f1768, %f1767;
	mov.f32 	%f1769, %f1767;
	mov.f32 	%f1770, %f1767;
	mov.f32 	%f1771, %f1767;
	mov.f32 	%f1772, %f1767;
	mov.f32 	%f1773, %f1767;
	mov.f32 	%f1774, %f1767;
	mov.f32 	%f1775, %f1767;
	mov.f32 	%f1776, %f1767;
	mov.f32 	%f1777, %f1767;
	mov.f32 	%f1778, %f1767;
	mov.f32 	%f1779, %f1767;
	mov.f32 	%f1780, %f1767;
	mov.f32 	%f1781, %f1767;
	mov.f32 	%f1782, %f1767;
	mov.f32 	%f1783, %f1767;
	mov.f32 	%f1784, %f1767;
	mov.f32 	%f1785, %f1767;
	mov.f32 	%f1786, %f1767;
	mov.f32 	%f1787, %f1767;
	mov.f32 	%f1788, %f1767;
	mov.f32 	%f1789, %f1767;
	mov.f32 	%f1790, %f1767;
	mov.f32 	%f1791, %f1767;
	mov.f32 	%f1792, %f1767;
	mov.f32 	%f1793, %f1767;
	mov.f32 	%f1794, %f1767;
	mov.f32 	%f1795, %f1767;
	mov.f32 	%f1796, %f1767;
	mov.f32 	%f1797, %f1767;
	mov.f32 	%f1798, %f1767;
	mov.f32 	%f1799, %f1767;
	mov.f32 	%f1800, %f1767;
	mov.f32 	%f1801, %f1767;
	mov.f32 	%f1802, %f1767;
	mov.f32 	%f1803, %f1767;
	mov.f32 	%f1804, %f1767;
	mov.f32 	%f1805, %f1767;
	mov.f32 	%f1806, %f1767;
	mov.f32 	%f1807, %f1767;
	mov.f32 	%f1808, %f1767;
	mov.f32 	%f1809, %f1767;
	mov.f32 	%f1810, %f1767;
	mov.f32 	%f1811, %f1767;
	mov.f32 	%f1812, %f1767;
	mov.f32 	%f1813, %f1767;
	mov.f32 	%f1814, %f1767;
	mov.f32 	%f1815, %f1767;
	mov.f32 	%f1816, %f1767;
	mov.f32 	%f1817, %f1767;
	mov.f32 	%f1818, %f1767;
	mov.f32 	%f1819, %f1767;
	mov.f32 	%f1820, %f1767;
	mov.f32 	%f1821, %f1767;
	mov.f32 	%f1822, %f1767;
	mov.f32 	%f1823, %f1767;
	mov.f32 	%f1824, %f1767;
	mov.f32 	%f1825, %f1767;
	mov.f32 	%f1826, %f1767;
	mov.f32 	%f1827, %f1767;
	mov.f32 	%f1828, %f1767;
	mov.f32 	%f1829, %f1767;
	mov.f32 	%f1830, %f1767;
	@%p1 bra 	$L__BB0_3;
	ld.param.u32 	%r139, [_Z9matrixMulPKfS0_Pfiiiff_param_4];
	add.s64 	%rd47, %rd33, %rd1;
	add.s64 	%rd60, %rd47, 32;
	shl.b32 	%r145, %r139, 3;
	mov.f32 	%f1767, 0f00000000;
	mov.b32 	%r146, 0;
$L__BB0_2:
	ld.param.u32 	%r142, [_Z9matrixMulPKfS0_Pfiiiff_param_5];
	ld.param.u32 	%r140, [_Z9matrixMulPKfS0_Pfiiiff_param_4];
	mul.wide.s32 	%rd48, %r145, 4;
	add.s64 	%rd49, %rd3, %rd48;
	ld.global.f32 	%f397, [%rd49];
	ld.global.f32 	%f398, [%rd49+128];
	ld.global.f32 	%f399, [%rd49+256];
	ld.global.f32 	%f400, [%rd49+384];
	ld.global.v4.f32 	{%f401, %f402, %f403, %f404}, [%rd60];
	add.s32 	%r68, %r150, 512;
	add.s32 	%r69, %r150, 640;
	add.s32 	%r70, %r149, 528;
	add.s32 	%r71, %r149, 592;
	// begin inline asm
	ld.shared.v4.f32 {%f285, %f286, %f287, %f288}, [%r68];

	// end inline asm
	// begin inline asm
	ld.shared.v4.f32 {%f289, %f290, %f291, %f292}, [%r69];

	// end inline asm
	// begin inline asm
	ld.shared.v4.f32 {%f293, %f294, %f295, %f296}, [%r70];

	// end inline asm
	// begin inline asm
	ld.shared.v4.f32 {%f297, %f298, %f299, %f300}, [%r71];

	// end inline asm
	fma.rn.f32 	%f421, %f1846, %f1838, %f1830;
	fma.rn.f32 	%f422, %f1846, %f1837, %f1829;
	fma.rn.f32 	%f423, %f1846, %f1836, %f1828;
	fma.rn.f32 	%f424, %f1846, %f1835, %f1827;
	fma.rn.f32 	%f425, %f1845, %f1838, %f1822;
	fma.rn.f32 	%f426, %f1845, %f1837, %f1821;
	fma.rn.f32 	%f427, %f1845, %f1836, %f1820;
	fma.rn.f32 	%f428, %f1845, %f1835, %f1819;
	fma.rn.f32 	%f429, %f1844, %f1838, %f1814;
	fma.rn.f32 	%f430, %f1844, %f1837, %f1813;
	fma.rn.f32 	%f431, %f1844, %f1836, %f1812;
	fma.rn.f32 	%f432, %f1844, %f1835, %f1811;
	fma.rn.f32 	%f433, %f1843, %f1838, %f1806;
	fma.rn.f32 	%f434, %f1843, %f1837, %f1805;
	fma.rn.f32 	%f435, %f1843, %f1836, %f1804;
	fma.rn.f32 	%f436, %f1843, %f1835, %f1803;
	fma.rn.f32 	%f437, %f1846, %f1834, %f1826;
	fma.rn.f32 	%f438, %f1846, %f1833, %f1825;
	fma.rn.f32 	%f439, %f1846, %f1832, %f1824;
	fma.rn.f32 	%f440, %f1846, %f1831, %f1823;
	fma.rn.f32 	%f441, %f1845, %f1834, %f1818;
	fma.rn.f32 	%f442, %f1845, %f1833, %f1817;
	fma.rn.f32 	%f443, %f1845, %f1832, %f1816;
	fma.rn.f32 	%f444, %f1845, %f1831, %f1815;
	fma.rn.f32 	%f445, %f1844, %f1834, %f1810;
	fma.rn.f32 	%f446, %f1844, %f1833, %f1809;
	fma.rn.f32 	%f447, %f1844, %f1832, %f1808;
	fma.rn.f32 	%f448, %f1844, %f1831, %f1807;
	fma.rn.f32 	%f449, %f1843, %f1834, %f1802;
	fma.rn.f32 	%f450, %f1843, %f1833, %f1801;
	fma.rn.f32 	%f451, %f1843, %f1832, %f1800;
	fma.rn.f32 	%f452, %f1843, %f1831, %f1799;
	fma.rn.f32 	%f453, %f1842, %f1838, %f1798;
	fma.rn.f32 	%f454, %f1842, %f1837, %f1797;
	fma.rn.f32 	%f455, %f1842, %f1836, %f1796;
	fma.rn.f32 	%f456, %f1842, %f1835, %f1795;
	fma.rn.f32 	%f457, %f1841, %f1838, %f1790;
	fma.rn.f32 	%f458, %f1841, %f1837, %f1789;
	fma.rn.f32 	%f459, %f1841, %f1836, %f1788;
	fma.rn.f32 	%f460, %f1841, %f1835, %f1787;
	fma.rn.f32 	%f461, %f1840, %f1838, %f1782;
	fma.rn.f32 	%f462, %f1840, %f1837, %f1781;
	fma.rn.f32 	%f463, %f1840, %f1836, %f1780;
	fma.rn.f32 	%f464, %f1840, %f1835, %f1779;
	fma.rn.f32 	%f465, %f1839, %f1838, %f1774;
	fma.rn.f32 	%f466, %f1839, %f1837, %f1773;
	fma.rn.f32 	%f467, %f1839, %f1836, %f1772;
	fma.rn.f32 	%f468, %f1839, %f1835, %f1771;
	fma.rn.f32 	%f469, %f1842, %f1834, %f1794;
	fma.rn.f32 	%f470, %f1842, %f1833, %f1793;
	fma.rn.f32 	%f471, %f1842, %f1832, %f1792;
	fma.rn.f32 	%f472, %f1842, %f1831, %f1791;
	fma.rn.f32 	%f473, %f1841, %f1834, %f1786;
	fma.rn.f32 	%f474, %f1841, %f1833, %f1785;
	fma.rn.f32 	%f475, %f1841, %f1832, %f1784;
	fma.rn.f32 	%f476, %f1841, %f1831, %f1783;
	fma.rn.f32 	%f477, %f1840, %f1834, %f1778;
	fma.rn.f32 	%f478, %f1840, %f1833, %f1777;
	fma.rn.f32 	%f479, %f1840, %f1832, %f1776;
	fma.rn.f32 	%f480, %f1840, %f1831, %f1775;
	fma.rn.f32 	%f481, %f1839, %f1834, %f1770;
	fma.rn.f32 	%f482, %f1839, %f1833, %f1769;
	fma.rn.f32 	%f483, %f1839, %f1832, %f1768;
	fma.rn.f32 	%f484, %f1839, %f1831, %f1767;
	add.s32 	%r72, %r150, 1024;
	// begin inline asm
	ld.shared.v4.f32 {%f301, %f302, %f303, %f304}, [%r72];

	// end inline asm
	add.s32 	%r73, %r150, 1152;
	// begin inline asm
	ld.shared.v4.f32 {%f305, %f306, %f307, %f308}, [%r73];

	// end inline asm
	add.s32 	%r74, %r149, 1056;
	// begin inline asm
	ld.shared.v4.f32 {%f309, %f310, %f311, %f312}, [%r74];

	// end inline asm
	add.s32 	%r75, %r149, 1120;
	// begin inline asm
	ld.shared.v4.f32 {%f313, %f314, %f315, %f316}, [%r75];

	// end inline asm
	fma.rn.f32 	%f485, %f293, %f285, %f421;
	fma.rn.f32 	%f486, %f293, %f286, %f422;
	fma.rn.f32 	%f487, %f293, %f287, %f423;
	fma.rn.f32 	%f488, %f293, %f288, %f424;
	fma.rn.f32 	%f489, %f294, %f285, %f425;
	fma.rn.f32 	%f490, %f294, %f286, %f426;
	fma.rn.f32 	%f491, %f294, %f287, %f427;
	fma.rn.f32 	%f492, %f294, %f288, %f428;
	fma.rn.f32 	%f493, %f295, %f285, %f429;
	fma.rn.f32 	%f494, %f295, %f286, %f430;
	fma.rn.f32 	%f495, %f295, %f287, %f431;
	fma.rn.f32 	%f496, %f295, %f288, %f432;
	fma.rn.f32 	%f497, %f296, %f285, %f433;
	fma.rn.f32 	%f498, %f296, %f286, %f434;
	fma.rn.f32 	%f499, %f296, %f287, %f435;
	fma.rn.f32 	%f500, %f296, %f288, %f436;
	fma.rn.f32 	%f501, %f293, %f289, %f437;
	fma.rn.f32 	%f502, %f293, %f290, %f438;
	fma.rn.f32 	%f503, %f293, %f291, %f439;
	fma.rn.f32 	%f504, %f293, %f292, %f440;
	fma.rn.f32 	%f505, %f294, %f289, %f441;
	fma.rn.f32 	%f506, %f294, %f290, %f442;
	fma.rn.f32 	%f507, %f294, %f291, %f443;
	fma.rn.f32 	%f508, %f294, %f292, %f444;
	fma.rn.f32 	%f509, %f295, %f289, %f445;
	fma.rn.f32 	%f510, %f295, %f290, %f446;
	fma.rn.f32 	%f511, %f295, %f291, %f447;
	fma.rn.f32 	%f512, %f295, %f292, %f448;
	fma.rn.f32 	%f513, %f296, %f289, %f449;
	fma.rn.f32 	%f514, %f296, %f290, %f450;
	fma.rn.f32 	%f515, %f296, %f291, %f451;
	fma.rn.f32 	%f516, %f296, %f292, %f452;
	fma.rn.f32 	%f517, %f297, %f285, %f453;
	fma.rn.f32 	%f518, %f297, %f286, %f454;
	fma.rn.f32 	%f519, %f297, %f287, %f455;
	fma.rn.f32 	%f520, %f297, %f288, %f456;
	fma.rn.f32 	%f521, %f298, %f285, %f457;
	fma.rn.f32 	%f522, %f298, %f286, %f458;
	fma.rn.f32 	%f523, %f298, %f287, %f459;
	fma.rn.f32 	%f524, %f298, %f288, %f460;
	fma.rn.f32 	%f525, %f299, %f285, %f461;
	fma.rn.f32 	%f526, %f299, %f286, %f462;
	fma.rn.f32 	%f527, %f299, %f287, %f463;
	fma.rn.f32 	%f528, %f299, %f288, %f464;
	fma.rn.f32 	%f529, %f300, %f285, %f465;
	fma.rn.f32 	%f530, %f300, %f286, %f466;
	fma.rn.f32 	%f531, %f300, %f287, %f467;
	fma.rn.f32 	%f532, %f300, %f288, %f468;
	fma.rn.f32 	%f533, %f297, %f289, %f469;
	fma.rn.f32 	%f534, %f297, %f290, %f470;
	fma.rn.f32 	%f535, %f297, %f291, %f471;
	fma.rn.f32 	%f536, %f297, %f292, %f472;
	fma.rn.f32 	%f537, %f298, %f289, %f473;
	fma.rn.f32 	%f538, %f298, %f290, %f474;
	fma.rn.f32 	%f539, %f298, %f291, %f475;
	fma.rn.f32 	%f540, %f298, %f292, %f476;
	fma.rn.f32 	%f541, %f299, %f289, %f477;
	fma.rn.f32 	%f542, %f299, %f290, %f478;
	fma.rn.f32 	%f543, %f299, %f291, %f479;
	fma.rn.f32 	%f544, %f299, %f292, %f480;
	fma.rn.f32 	%f545, %f300, %f289, %f481;
	fma.rn.f32 	%f546, %f300, %f290, %f482;
	fma.rn.f32 	%f547, %f300, %f291, %f483;
	fma.rn.f32 	%f548, %f300, %f292, %f484;
	add.s32 	%r76, %r150, 1536;
	// begin inline asm
	ld.shared.v4.f32 {%f317, %f318, %f319, %f320}, [%r76];

	// end inline asm
	add.s32 	%r77, %r150, 1664;
	// begin inline asm
	ld.shared.v4.f32 {%f321, %f322, %f323, %f324}, [%r77];

	// end inline asm
	add.s32 	%r78, %r149, 1584;
	// begin inline asm
	ld.shared.v4.f32 {%f325, %f326, %f327, %f328}, [%r78];

	// end inline asm
	add.s32 	%r79, %r149, 1648;
	// begin inline asm
	ld.shared.v4.f32 {%f329, %f330, %f331, %f332}, [%r79];

	// end inline asm
	fma.rn.f32 	%f549, %f309, %f301, %f485;
	fma.rn.f32 	%f550, %f309, %f302, %f486;
	fma.rn.f32 	%f551, %f309, %f303, %f487;
	fma.rn.f32 	%f552, %f309, %f304, %f488;
	fma.rn.f32 	%f553, %f310, %f301, %f489;
	fma.rn.f32 	%f554, %f310, %f302, %f490;
	fma.rn.f32 	%f555, %f310, %f303, %f491;
	fma.rn.f32 	%f556, %f310, %f304, %f492;
	fma.rn.f32 	%f557, %f311, %f301, %f493;
	fma.rn.f32 	%f558, %f311, %f302, %f494;
	fma.rn.f32 	%f559, %f311, %f303, %f495;
	fma.rn.f32 	%f560, %f311, %f304, %f496;
	fma.rn.f32 	%f561, %f312, %f301, %f497;
	fma.rn.f32 	%f562, %f312, %f302, %f498;
	fma.rn.f32 	%f563, %f312, %f303, %f499;
	fma.rn.f32 	%f564, %f312, %f304, %f500;
	fma.rn.f32 	%f565, %f309, %f305, %f501;
	fma.rn.f32 	%f566, %f309, %f306, %f502;
	fma.rn.f32 	%f567, %f309, %f307, %f503;
	fma.rn.f32 	%f568, %f309, %f308, %f504;
	fma.rn.f32 	%f569, %f310, %f305, %f505;
	fma.rn.f32 	%f570, %f310, %f306, %f506;
	fma.rn.f32 	%f571, %f310, %f307, %f507;
	fma.rn.f32 	%f572, %f310, %f308, %f508;
	fma.rn.f32 	%f573, %f311, %f305, %f509;
	fma.rn.f32 	%f574, %f311, %f306, %f510;
	fma.rn.f32 	%f575, %f311, %f307, %f511;
	fma.rn.f32 	%f576, %f311, %f308, %f512;
	fma.rn.f32 	%f577, %f312, %f305, %f513;
	fma.rn.f32 	%f578, %f312, %f306, %f514;
	fma.rn.f32 	%f579, %f312, %f307, %f515;
	fma.rn.f32 	%f580, %f312, %f308, %f516;
	fma.rn.f32 	%f581, %f313, %f301, %f517;
	fma.rn.f32 	%f582, %f313, %f302, %f518;
	fma.rn.f32 	%f583, %f313, %f303, %f519;
	fma.rn.f32 	%f584, %f313, %f304, %f520;
	fma.rn.f32 	%f585, %f314, %f301, %f521;
	fma.rn.f32 	%f586, %f314, %f302, %f522;
	fma.rn.f32 	%f587, %f314, %f303, %f523;
	fma.rn.f32 	%f588, %f314, %f304, %f524;
	fma.rn.f32 	%f589, %f315, %f301, %f525;
	fma.rn.f32 	%f590, %f315, %f302, %f526;
	fma.rn.f32 	%f591, %f315, %f303, %f527;
	fma.rn.f32 	%f592, %f315, %f304, %f528;
	fma.rn.f32 	%f593, %f316, %f301, %f529;
	fma.rn.f32 	%f594, %f316, %f302, %f530;
	fma.rn.f32 	%f595, %f316, %f303, %f531;
	fma.rn.f32 	%f596, %f316, %f304, %f532;
	fma.rn.f32 	%f597, %f313, %f305, %f533;
	fma.rn.f32 	%f598, %f313, %f306, %f534;
	fma.rn.f32 	%f599, %f313, %f307, %f535;
	fma.rn.f32 	%f600, %f313, %f308, %f536;
	fma.rn.f32 	%f601, %f314, %f305, %f537;
	fma.rn.f32 	%f602, %f314, %f306, %f538;
	fma.rn.f32 	%f603, %f314, %f307, %f539;
	fma.rn.f32 	%f604, %f314, %f308, %f540;
	fma.rn.f32 	%f605, %f315, %f305, %f541;
	fma.rn.f32 	%f606, %f315, %f306, %f542;
	fma.rn.f32 	%f607, %f315, %f307, %f543;
	fma.rn.f32 	%f608, %f315, %f308, %f544;
	fma.rn.f32 	%f609, %f316, %f305, %f545;
	fma.rn.f32 	%f610, %f316, %f306, %f546;
	fma.rn.f32 	%f611, %f316, %f307, %f547;
	fma.rn.f32 	%f612, %f316, %f308, %f548;
	add.s32 	%r80, %r150, 2048;
	// begin inline asm
	ld.shared.v4.f32 {%f333, %f334, %f335, %f336}, [%r80];

	// end inline asm
	add.s32 	%r81, %r150, 2176;
	// begin inline asm
	ld.shared.v4.f32 {%f337, %f338, %f339, %f340}, [%r81];

	// end inline asm
	add.s32 	%r82, %r149, 2112;
	// begin inline asm
	ld.shared.v4.f32 {%f341, %f342, %f343, %f344}, [%r82];

	// end inline asm
	add.s32 	%r83, %r149, 2176;
	// begin inline asm
	ld.shared.v4.f32 {%f345, %f346, %f347, %f348}, [%r83];

	// end inline asm
	fma.rn.f32 	%f613, %f325, %f317, %f549;
	fma.rn.f32 	%f614, %f325, %f318, %f550;
	fma.rn.f32 	%f615, %f325, %f319, %f551;
	fma.rn.f32 	%f616, %f325, %f320, %f552;
	fma.rn.f32 	%f617, %f326, %f317, %f553;
	fma.rn.f32 	%f618, %f326, %f318, %f554;
	fma.rn.f32 	%f619, %f326, %f319, %f555;
	fma.rn.f32 	%f620, %f326, %f320, %f556;
	fma.rn.f32 	%f621, %f327, %f317, %f557;
	fma.rn.f32 	%f622, %f327, %f318, %f558;
	fma.rn.f32 	%f623, %f327, %f319, %f559;
	fma.rn.f32 	%f624, %f327, %f320, %f560;
	fma.rn.f32 	%f625, %f328, %f317, %f561;
	fma.rn.f32 	%f626, %f328, %f318, %f562;
	fma.rn.f32 	%f627, %f328, %f319, %f563;
	fma.rn.f32 	%f628, %f328, %f320, %f564;
	fma.rn.f32 	%f629, %f325, %f321, %f565;
	fma.rn.f32 	%f630, %f325, %f322, %f566;
	fma.rn.f32 	%f631, %f325, %f323, %f567;
	fma.rn.f32 	%f632, %f325, %f324, %f568;
	fma.rn.f32 	%f633, %f326, %f321, %f569;
	fma.rn.f32 	%f634, %f326, %f322, %f570;
	fma.rn.f32 	%f635, %f326, %f323, %f571;
	fma.rn.f32 	%f636, %f326, %f324, %f572;
	fma.rn.f32 	%f637, %f327, %f321, %f573;
	fma.rn.f32 	%f638, %f327, %f322, %f574;
	fma.rn.f32 	%f639, %f327, %f323, %f575;
	fma.rn.f32 	%f640, %f327, %f324, %f576;
	fma.rn.f32 	%f641, %f328, %f321, %f577;
	fma.rn.f32 	%f642, %f328, %f322, %f578;
	fma.rn.f32 	%f643, %f328, %f323, %f579;
	fma.rn.f32 	%f644, %f328, %f324, %f580;
	fma.rn.f32 	%f645, %f329, %f317, %f581;
	fma.rn.f32 	%f646, %f329, %f318, %f582;
	fma.rn.f32 	%f647, %f329, %f319, %f583;
	fma.rn.f32 	%f648, %f329, %f320, %f584;
	fma.rn.f32 	%f649, %f330, %f317, %f585;
	fma.rn.f32 	%f650, %f330, %f318, %f586;
	fma.rn.f32 	%f651, %f330, %f319, %f587;
	fma.rn.f32 	%f652, %f330, %f320, %f588;
	fma.rn.f32 	%f653, %f331, %f317, %f589;
	fma.rn.f32 	%f654, %f331, %f318, %f590;
	fma.rn.f32 	%f655, %f331, %f319, %f591;
	fma.rn.f32 	%f656, %f331, %f320, %f592;
	fma.rn.f32 	%f657, %f332, %f317, %f593;
	fma.rn.f32 	%f658, %f332, %f318, %f594;
	fma.rn.f32 	%f659, %f332, %f319, %f595;
	fma.rn.f32 	%f660, %f332, %f320, %f596;
	fma.rn.f32 	%f661, %f329, %f321, %f597;
	fma.rn.f32 	%f662, %f329, %f322, %f598;
	fma.rn.f32 	%f663, %f329, %f323, %f599;
	fma.rn.f32 	%f664, %f329, %f324, %f600;
	fma.rn.f32 	%f665, %f330, %f321, %f601;
	fma.rn.f32 	%f666, %f330, %f322, %f602;
	fma.rn.f32 	%f667, %f330, %f323, %f603;
	fma.rn.f32 	%f668, %f330, %f324, %f604;
	fma.rn.f32 	%f669, %f331, %f321, %f605;
	fma.rn.f32 	%f670, %f331, %f322, %f606;
	fma.rn.f32 	%f671, %f331, %f323, %f607;
	fma.rn.f32 	%f672, %f331, %f324, %f608;
	fma.rn.f32 	%f673, %f332, %f321, %f609;
	fma.rn.f32 	%f674, %f332, %f322, %f610;
	fma.rn.f32 	%f675, %f332, %f323, %f611;
	fma.rn.f32 	%f676, %f332, %f324, %f612;
	add.s32 	%r84, %r150, 2560;
	// begin inline asm
	ld.shared.v4.f32 {%f349, %f350, %f351, %f352}, [%r84];

	// end inline asm
	add.s32 	%r85, %r150, 2688;
	// begin inline asm
	ld.shared.v4.f32 {%f353, %f354, %f355, %f356}, [%r85];

	// end inline asm
	add.s32 	%r86, %r149, 2640;
	// begin inline asm
	ld.shared.v4.f32 {%f357, %f358, %f359, %f360}, [%r86];

	// end inline asm
	add.s32 	%r87, %r149, 2704;
	// begin inline asm
	ld.shared.v4.f32 {%f361, %f362, %f363, %f364}, [%r87];

	// end inline asm
	fma.rn.f32 	%f677, %f341, %f333, %f613;
	fma.rn.f32 	%f678, %f341, %f334, %f614;
	fma.rn.f32 	%f679, %f341, %f335, %f615;
	fma.rn.f32 	%f680, %f341, %f336, %f616;
	fma.rn.f32 	%f681, %f342, %f333, %f617;
	fma.rn.f32 	%f682, %f342, %f334, %f618;
	fma.rn.f32 	%f683, %f342, %f335, %f619;
	fma.rn.f32 	%f684, %f342, %f336, %f620;
	fma.rn.f32 	%f685, %f343, %f333, %f621;
	fma.rn.f32 	%f686, %f343, %f334, %f622;
	fma.rn.f32 	%f687, %f343, %f335, %f623;
	fma.rn.f32 	%f688, %f343, %f336, %f624;
	fma.rn.f32 	%f689, %f344, %f333, %f625;
	fma.rn.f32 	%f690, %f344, %f334, %f626;
	fma.rn.f32 	%f691, %f344, %f335, %f627;
	fma.rn.f32 	%f692, %f344, %f336, %f628;
	fma.rn.f32 	%f693, %f341, %f337, %f629;
	fma.rn.f32 	%f694, %f341, %f338, %f630;
	fma.rn.f32 	%f695, %f341, %f339, %f631;
	fma.rn.f32 	%f696, %f341, %f340, %f632;
	fma.rn.f32 	%f697, %f342, %f337, %f633;
	fma.rn.f32 	%f698, %f342, %f338, %f634;
	fma.rn.f32 	%f699, %f342, %f339, %f635;
	fma.rn.f32 	%f700, %f342, %f340, %f636;
	fma.rn.f32 	%f701, %f343, %f337, %f637;
	fma.rn.f32 	%f702, %f343, %f338, %f638;
	fma.rn.f32 	%f703, %f343, %f339, %f639;
	fma.rn.f32 	%f704, %f343, %f340, %f640;
	fma.rn.f32 	%f705, %f344, %f337, %f641;
	fma.rn.f32 	%f706, %f344, %f338, %f642;
	fma.rn.f32 	%f707, %f344, %f339, %f643;
	fma.rn.f32 	%f708, %f344, %f340, %f644;
	fma.rn.f32 	%f709, %f345, %f333, %f645;
	fma.rn.f32 	%f710, %f345, %f334, %f646;
	fma.rn.f32 	%f711, %f345, %f335, %f647;
	fma.rn.f32 	%f712, %f345, %f336, %f648;
	fma.rn.f32 	%f713, %f346, %f333, %f649;
	fma.rn.f32 	%f714, %f346, %f334, %f650;
	fma.rn.f32 	%f715, %f346, %f335, %f651;
	fma.rn.f32 	%f716, %f346, %f336, %f652;
	fma.rn.f32 	%f717, %f347, %f333, %f653;
	fma.rn.f32 	%f718, %f347, %f334, %f654;
	fma.rn.f32 	%f719, %f347, %f335, %f655;
	fma.rn.f32 	%f720, %f347, %f336, %f656;
	fma.rn.f32 	%f721, %f348, %f333, %f657;
	fma.rn.f32 	%f722, %f348, %f334, %f658;
	fma.rn.f32 	%f723, %f348, %f335, %f659;
	fma.rn.f32 	%f724, %f348, %f336, %f660;
	fma.rn.f32 	%f725, %f345, %f337, %f661;
	fma.rn.f32 	%f726, %f345, %f338, %f662;
	fma.rn.f32 	%f727, %f345, %f339, %f663;
	fma.rn.f32 	%f728, %f345, %f340, %f664;
	fma.rn.f32 	%f729, %f346, %f337, %f665;
	fma.rn.f32 	%f730, %f346, %f338, %f666;
	fma.rn.f32 	%f731, %f346, %f339, %f667;
	fma.rn.f32 	%f732, %f346, %f340, %f668;
	fma.rn.f32 	%f733, %f347, %f337, %f669;
	fma.rn.f32 	%f734, %f347, %f338, %f670;
	fma.rn.f32 	%f735, %f347, %f339, %f671;
	fma.rn.f32 	%f736, %f347, %f340, %f672;
	fma.rn.f32 	%f737, %f348, %f337, %f673;
	fma.rn.f32 	%f738, %f348, %f338, %f674;
	fma.rn.f32 	%f739, %f348, %f339, %f675;
	fma.rn.f32 	%f740, %f348, %f340, %f676;
	add.s32 	%r88, %r150, 3072;
	// begin inline asm
	ld.shared.v4.f32 {%f365, %f366, %f367, %f368}, [%r88];

	// end inline asm
	add.s32 	%r89, %r150, 3200;
	// begin inline asm
	ld.shared.v4.f32 {%f369, %f370, %f371, %f372}, [%r89];

	// end inline asm
	add.s32 	%r90, %r149, 3168;
	// begin inline asm
	ld.shared.v4.f32 {%f373, %f374, %f375, %f376}, [%r90];

	// end inline asm
	add.s32 	%r91, %r149, 3232;
	// begin inline asm
	ld.shared.v4.f32 {%f377, %f378, %f379, %f380}, [%r91];

	// end inline asm
	fma.rn.f32 	%f741, %f357, %f349, %f677;
	fma.rn.f32 	%f742, %f357, %f350, %f678;
	fma.rn.f32 	%f743, %f357, %f351, %f679;
	fma.rn.f32 	%f744, %f357, %f352, %f680;
	fma.rn.f32 	%f745, %f358, %f349, %f681;
	fma.rn.f32 	%f746, %f358, %f350, %f682;
	fma.rn.f32 	%f747, %f358, %f351, %f683;
	fma.rn.f32 	%f748, %f358, %f352, %f684;
	fma.rn.f32 	%f749, %f359, %f349, %f685;
	fma.rn.f32 	%f750, %f359, %f350, %f686;
	fma.rn.f32 	%f751, %f359, %f351, %f687;
	fma.rn.f32 	%f752, %f359, %f352, %f688;
	fma.rn.f32 	%f753, %f360, %f349, %f689;
	fma.rn.f32 	%f754, %f360, %f350, %f690;
	fma.rn.f32 	%f755, %f360, %f351, %f691;
	fma.rn.f32 	%f756, %f360, %f352, %f692;
	fma.rn.f32 	%f757, %f357, %f353, %f693;
	fma.rn.f32 	%f758, %f357, %f354, %f694;
	fma.rn.f32 	%f759, %f357, %f355, %f695;
	fma.rn.f32 	%f760, %f357, %f356, %f696;
	fma.rn.f32 	%f761, %f358, %f353, %f697;
	fma.rn.f32 	%f762, %f358, %f354, %f698;
	fma.rn.f32 	%f763, %f358, %f355, %f699;
	fma.rn.f32 	%f764, %f358, %f356, %f700;
	fma.rn.f32 	%f765, %f359, %f353, %f701;
	fma.rn.f32 	%f766, %f359, %f354, %f702;
	fma.rn.f32 	%f767, %f359, %f355, %f703;
	fma.rn.f32 	%f768, %f359, %f356, %f704;
	fma.rn.f32 	%f769, %f360, %f353, %f705;
	fma.rn.f32 	%f770, %f360, %f354, %f706;
	fma.rn.f32 	%f771, %f360, %f355, %f707;
	fma.rn.f32 	%f772, %f360, %f356, %f708;
	fma.rn.f32 	%f773, %f361, %f349, %f709;
	fma.rn.f32 	%f774, %f361, %f350, %f710;
	fma.rn.f32 	%f775, %f361, %f351, %f711;
	fma.rn.f32 	%f776, %f361, %f352, %f712;
	fma.rn.f32 	%f777, %f362, %f349, %f713;
	fma.rn.f32 	%f778, %f362, %f350, %f714;
	fma.rn.f32 	%f779, %f362, %f351, %f715;
	fma.rn.f32 	%f780, %f362, %f352, %f716;
	fma.rn.f32 	%f781, %f363, %f349, %f717;
	fma.rn.f32 	%f782, %f363, %f350, %f718;
	fma.rn.f32 	%f783, %f363, %f351, %f719;
	fma.rn.f32 	%f784, %f363, %f352, %f720;
	fma.rn.f32 	%f785, %f364, %f349, %f721;
	fma.rn.f32 	%f786, %f364, %f350, %f722;
	fma.rn.f32 	%f787, %f364, %f351, %f723;
	fma.rn.f32 	%f788, %f364, %f352, %f724;
	fma.rn.f32 	%f789, %f361, %f353, %f725;
	fma.rn.f32 	%f790, %f361, %f354, %f726;
	fma.rn.f32 	%f791, %f361, %f355, %f727;
	fma.rn.f32 	%f792, %f361, %f356, %f728;
	fma.rn.f32 	%f793, %f362, %f353, %f729;
	fma.rn.f32 	%f794, %f362, %f354, %f730;
	fma.rn.f32 	%f795, %f362, %f355, %f731;
	fma.rn.f32 	%f796, %f362, %f356, %f732;
	fma.rn.f32 	%f797, %f363, %f353, %f733;
	fma.rn.f32 	%f798, %f363, %f354, %f734;
	fma.rn.f32 	%f799, %f363, %f355, %f735;
	fma.rn.f32 	%f800, %f363, %f356, %f736;
	fma.rn.f32 	%f801, %f364, %f353, %f737;
	fma.rn.f32 	%f802, %f364, %f354, %f738;
	fma.rn.f32 	%f803, %f364, %f355, %f739;
	fma.rn.f32 	%f804, %f364, %f356, %f740;
	add.s32 	%r92, %r150, 3584;
	// begin inline asm
	ld.shared.v4.f32 {%f381, %f382, %f383, %f384}, [%r92];

	// end inline asm
	add.s32 	%r93, %r150, 3712;
	// begin inline asm
	ld.shared.v4.f32 {%f385, %f386, %f387, %f388}, [%r93];

	// end inline asm
	add.s32 	%r94, %r149, 3696;
	// begin inline asm
	ld.shared.v4.f32 {%f389, %f390, %f391, %f392}, [%r94];

	// end inline asm
	add.s32 	%r95, %r149, 3760;
	// begin inline asm
	ld.shared.v4.f32 {%f393, %f394, %f395, %f396}, [%r95];

	// end inline asm
	fma.rn.f32 	%f805, %f373, %f365, %f741;
	fma.rn.f32 	%f806, %f373, %f366, %f742;
	fma.rn.f32 	%f807, %f373, %f367, %f743;
	fma.rn.f32 	%f808, %f373, %f368, %f744;
	fma.rn.f32 	%f809, %f374, %f365, %f745;
	fma.rn.f32 	%f810, %f374, %f366, %f746;
	fma.rn.f32 	%f811, %f374, %f367, %f747;
	fma.rn.f32 	%f812, %f374, %f368, %f748;
	fma.rn.f32 	%f813, %f375, %f365, %f749;
	fma.rn.f32 	%f814, %f375, %f366, %f750;
	fma.rn.f32 	%f815, %f375, %f367, %f751;
	fma.rn.f32 	%f816, %f375, %f368, %f752;
	fma.rn.f32 	%f817, %f376, %f365, %f753;
	fma.rn.f32 	%f818, %f376, %f366, %f754;
	fma.rn.f32 	%f819, %f376, %f367, %f755;
	fma.rn.f32 	%f820, %f376, %f368, %f756;
	fma.rn.f32 	%f821, %f373, %f369, %f757;
	fma.rn.f32 	%f822, %f373, %f370, %f758;
	fma.rn.f32 	%f823, %f373, %f371, %f759;
	fma.rn.f32 	%f824, %f373, %f372, %f760;
	fma.rn.f32 	%f825, %f374, %f369, %f761;
	fma.rn.f32 	%f826, %f374, %f370, %f762;
	fma.rn.f32 	%f827, %f374, %f371, %f763;
	fma.rn.f32 	%f828, %f374, %f372, %f764;
	fma.rn.f32 	%f829, %f375, %f369, %f765;
	fma.rn.f32 	%f830, %f375, %f370, %f766;
	fma.rn.f32 	%f831, %f375, %f371, %f767;
	fma.rn.f32 	%f832, %f375, %f372, %f768;
	fma.rn.f32 	%f833, %f376, %f369, %f769;
	fma.rn.f32 	%f834, %f376, %f370, %f770;
	fma.rn.f32 	%f835, %f376, %f371, %f771;
	fma.rn.f32 	%f836, %f376, %f372, %f772;
	fma.rn.f32 	%f837, %f377, %f365, %f773;
	fma.rn.f32 	%f838, %f377, %f366, %f774;
	fma.rn.f32 	%f839, %f377, %f367, %f775;
	fma.rn.f32 	%f840, %f377, %f368, %f776;
	fma.rn.f32 	%f841, %f378, %f365, %f777;
	fma.rn.f32 	%f842, %f378, %f366, %f778;
	fma.rn.f32 	%f843, %f378, %f367, %f779;
	fma.rn.f32 	%f844, %f378, %f368, %f780;
	fma.rn.f32 	%f845, %f379, %f365, %f781;
	fma.rn.f32 	%f846, %f379, %f366, %f782;
	fma.rn.f32 	%f847, %f379, %f367, %f783;
	fma.rn.f32 	%f848, %f379, %f368, %f784;
	fma.rn.f32 	%f849, %f380, %f365, %f785;
	fma.rn.f32 	%f850, %f380, %f366, %f786;
	fma.rn.f32 	%f851, %f380, %f367, %f787;
	fma.rn.f32 	%f852, %f380, %f368, %f788;
	fma.rn.f32 	%f853, %f377, %f369, %f789;
	fma.rn.f32 	%f854, %f377, %f370, %f790;
	fma.rn.f32 	%f855, %f377, %f371, %f791;
	fma.rn.f32 	%f856, %f377, %f372, %f792;
	fma.rn.f32 	%f857, %f378, %f369, %f793;
	fma.rn.f32 	%f858, %f378, %f370, %f794;
	fma.rn.f32 	%f859, %f378, %f371, %f795;
	fma.rn.f32 	%f860, %f378, %f372, %f796;
	fma.rn.f32 	%f861, %f379, %f369, %f797;
	fma.rn.f32 	%f862, %f379, %f370, %f798;
	fma.rn.f32 	%f863, %f379, %f371, %f799;
	fma.rn.f32 	%f864, %f379, %f372, %f800;
	fma.rn.f32 	%f865, %f380, %f369, %f801;
	fma.rn.f32 	%f866, %f380, %f370, %f802;
	fma.rn.f32 	%f867, %f380, %f371, %f803;
	fma.rn.f32 	%f868, %f380, %f372, %f804;
	fma.rn.f32 	%f1830, %f389, %f381, %f805;
	fma.rn.f32 	%f1829, %f389, %f382, %f806;
	fma.rn.f32 	%f1828, %f389, %f383, %f807;
	fma.rn.f32 	%f1827, %f389, %f384, %f808;
	fma.rn.f32 	%f1822, %f390, %f381, %f809;
	fma.rn.f32 	%f1821, %f390, %f382, %f810;
	fma.rn.f32 	%f1820, %f390, %f383, %f811;
	fma.rn.f32 	%f1819, %f390, %f384, %f812;
	fma.rn.f32 	%f1814, %f391, %f381, %f813;
	fma.rn.f32 	%f1813, %f391, %f382, %f814;
	fma.rn.f32 	%f1812, %f391, %f383, %f815;
	fma.rn.f32 	%f1811, %f391, %f384, %f816;
	fma.rn.f32 	%f1806, %f392, %f381, %f817;
	fma.rn.f32 	%f1805, %f392, %f382, %f818;
	fma.rn.f32 	%f1804, %f392, %f383, %f819;
	fma.rn.f32 	%f1803, %f392, %f384, %f820;
	fma.rn.f32 	%f1826, %f389, %f385, %f821;
	fma.rn.f32 	%f1825, %f389, %f386, %f822;
	fma.rn.f32 	%f1824, %f389, %f387, %f823;
	fma.rn.f32 	%f1823, %f389, %f388, %f824;
	fma.rn.f32 	%f1818, %f390, %f385, %f825;
	fma.rn.f32 	%f1817, %f390, %f386, %f826;
	fma.rn.f32 	%f1816, %f390, %f387, %f827;
	fma.rn.f32 	%f1815, %f390, %f388, %f828;
	fma.rn.f32 	%f1810, %f391, %f385, %f829;
	fma.rn.f32 	%f1809, %f391, %f386, %f830;
	fma.rn.f32 	%f1808, %f391, %f387, %f831;
	fma.rn.f32 	%f1807, %f391, %f388, %f832;
	fma.rn.f32 	%f1802, %f392, %f385, %f833;
	fma.rn.f32 	%f1801, %f392, %f386, %f834;
	fma.rn.f32 	%f1800, %f392, %f387, %f835;
	fma.rn.f32 	%f1799, %f392, %f388, %f836;
	fma.rn.f32 	%f1798, %f393, %f381, %f837;
	fma.rn.f32 	%f1797, %f393, %f382, %f838;
	fma.rn.f32 	%f1796, %f393, %f383, %f839;
	fma.rn.f32 	%f1795, %f393, %f384, %f840;
	fma.rn.f32 	%f1790, %f394, %f381, %f841;
	fma.rn.f32 	%f1789, %f394, %f382, %f842;
	fma.rn.f32 	%f1788, %f394, %f383, %f843;
	fma.rn.f32 	%f1787, %f394, %f384, %f844;
	fma.rn.f32 	%f1782, %f395, %f381, %f845;
	fma.rn.f32 	%f1781, %f395, %f382, %f846;
	fma.rn.f32 	%f1780, %f395, %f383, %f847;
	fma.rn.f32 	%f1779, %f395, %f384, %f848;
	fma.rn.f32 	%f1774, %f396, %f381, %f849;
	fma.rn.f32 	%f1773, %f396, %f382, %f850;
	fma.rn.f32 	%f1772, %f396, %f383, %f851;
	fma.rn.f32 	%f1771, %f396, %f384, %f852;
	fma.rn.f32 	%f1794, %f393, %f385, %f853;
	fma.rn.f32 	%f1793, %f393, %f386, %f854;
	fma.rn.f32 	%f1792, %f393, %f387, %f855;
	fma.rn.f32 	%f1791, %f393, %f388, %f856;
	fma.rn.f32 	%f1786, %f394, %f385, %f857;
	fma.rn.f32 	%f1785, %f394, %f386, %f858;
	fma.rn.f32 	%f1784, %f394, %f387, %f859;
	fma.rn.f32 	%f1783, %f394, %f388, %f860;
	fma.rn.f32 	%f1778, %f395, %f385, %f861;
	fma.rn.f32 	%f1777, %f395, %f386, %f862;
	fma.rn.f32 	%f1776, %f395, %f387, %f863;
	fma.rn.f32 	%f1775, %f395, %f388, %f864;
	fma.rn.f32 	%f1770, %f396, %f385, %f865;
	fma.rn.f32 	%f1769, %f396, %f386, %f866;
	fma.rn.f32 	%f1768, %f396, %f387, %f867;
	fma.rn.f32 	%f1767, %f396, %f388, %f868;
	xor.b32  	%r147, %r147, 8192;
	xor.b32  	%r149, %r149, 8192;
	xor.b32  	%r148, %r148, 4096;
	xor.b32  	%r150, %r150, 4096;
	// begin inline asm
	st.shared.f32 [%r148], %f397;

	// end inline asm
	add.s32 	%r97, %r148, 128;
	// begin inline asm
	st.shared.f32 [%r97], %f398;

	// end inline asm
	add.s32 	%r98, %r148, 256;
	// begin inline asm
	st.shared.f32 [%r98], %f399;

	// end inline asm
	add.s32 	%r99, %r148, 384;
	// begin inline asm
	st.shared.f32 [%r99], %f400;

	// end inline asm
	// begin inline asm
	st.shared.f32 [%r147], %f401;

	// end inline asm
	add.s32 	%r101, %r147, 528;
	// begin inline asm
	st.shared.f32 [%r101], %f402;

	// end inline asm
	add.s32 	%r102, %r147, 1056;
	// begin inline asm
	st.shared.f32 [%r102], %f403;

	// end inline asm
	add.s32 	%r103, %r147, 1584;
	// begin inline asm
	st.shared.f32 [%r103], %f404;

	// end inline asm
	bar.sync 	0;
	// begin inline asm
	ld.shared.v4.f32 {%f1838, %f1837, %f1836, %f1835}, [%r150];

	// end inline asm
	add.s32 	%r105, %r150, 128;
	// begin inline asm
	ld.shared.v4.f32 {%f1834, %f1833, %f1832, %f1831}, [%r105];

	// end inline asm
	// begin inline asm
	ld.shared.v4.f32 {%f1846, %f1845, %f1844, %f1843}, [%r149];

	// end inline asm
	add.s32 	%r107, %r149, 64;
	// begin inline asm
	ld.shared.v4.f32 {%f1842, %f1841, %f1840, %f1839}, [%r107];

	// end inline asm
	add.s64 	%rd60, %rd60, 32;
	add.s32 	%r18, %r146, 8;
	add.s32 	%r108, %r146, 16;
	shl.b32 	%r109, %r140, 3;
	add.s32 	%r145, %r145, %r109;
	setp.lt.s32 	%p2, %r108, %r142;
	mov.u32 	%r146, %r18;
	@%p2 bra 	$L__BB0_2;
$L__BB0_3:
	ld.param.f32 	%f1686, [_Z9matrixMulPKfS0_Pfiiiff_param_7];
	ld.param.f32 	%f1685, [_Z9matrixMulPKfS0_Pfiiiff_param_6];
	ld.param.u32 	%r141, [_Z9matrixMulPKfS0_Pfiiiff_param_4];
	add.s32 	%r110, %r150, 512;
	add.s32 	%r111, %r150, 640;
	add.s32 	%r112, %r149, 528;
	add.s32 	%r113, %r149, 592;
	// begin inline asm
	ld.shared.v4.f32 {%f869, %f870, %f871, %f872}, [%r110];

	// end inline asm
	// begin inline asm
	ld.shared.v4.f32 {%f873, %f874, %f875, %f876}, [%r111];

	// end inline asm
	// begin inline asm
	ld.shared.v4.f32 {%f877, %f878, %f879, %f880}, [%r112];

	// end inline asm
	// begin inline asm
	ld.shared.v4.f32 {%f881, %f882, %f883, %f884}, [%r113];

	// end inline asm
	fma.rn.f32 	%f981, %f1846, %f1838, %f1830;
	fma.rn.f32 	%f982, %f1846, %f1837, %f1829;
	fma.rn.f32 	%f983, %f1846, %f1836, %f1828;
	fma.rn.f32 	%f984, %f1846, %f1835, %f1827;
	fma.rn.f32 	%f985, %f1845, %f1838, %f1822;
	fma.rn.f32 	%f986, %f1845, %f1837, %f1821;
	fma.rn.f32 	%f987, %f1845, %f1836, %f1820;
	fma.rn.f32 	%f988, %f1845, %f1835, %f1819;
	fma.rn.f32 	%f989, %f1844, %f1838, %f1814;
	fma.rn.f32 	%f990, %f1844, %f1837, %f1813;
	fma.rn.f32 	%f991, %f1844, %f1836, %f1812;
	fma.rn.f32 	%f992, %f1844, %f1835, %f1811;
	fma.rn.f32 	%f993, %f1843, %f1838, %f1806;
	fma.rn.f32 	%f994, %f1843, %f1837, %f1805;
	fma.rn.f32 	%f995, %f1843, %f1836, %f1804;
	fma.rn.f32 	%f996, %f1843, %f1835, %f1803;
	fma.rn.f32 	%f997, %f1846, %f1834, %f1826;
	fma.rn.f32 	%f998, %f1846, %f1833, %f1825;
	fma.rn.f32 	%f999, %f1846, %f1832, %f1824;
	fma.rn.f32 	%f1000, %f1846, %f1831, %f1823;
	fma.rn.f32 	%f1001, %f1845, %f1834, %f1818;
	fma.rn.f32 	%f1002, %f1845, %f1833, %f1817;
	fma.rn.f32 	%f1003, %f1845, %f1832, %f1816;
	fma.rn.f32 	%f1004, %f1845, %f1831, %f1815;
	fma.rn.f32 	%f1005, %f1844, %f1834, %f1810;
	fma.rn.f32 	%f1006, %f1844, %f1833, %f1809;
	fma.rn.f32 	%f1007, %f1844, %f1832, %f1808;
	fma.rn.f32 	%f1008, %f1844, %f1831, %f1807;
	fma.rn.f32 	%f1009, %f1843, %f1834, %f1802;
	fma.rn.f32 	%f1010, %f1843, %f1833, %f1801;
	fma.rn.f32 	%f1011, %f1843, %f1832, %f1800;
	fma.rn.f32 	%f1012, %f1843, %f1831, %f1799;
	fma.rn.f32 	%f1013, %f1842, %f1838, %f1798;
	fma.rn.f32 	%f1014, %f1842, %f1837, %f1797;
	fma.rn.f32 	%f1015, %f1842, %f1836, %f1796;
	fma.rn.f32 	%f1016, %f1842, %f1835, %f1795;
	fma.rn.f32 	%f1017, %f1841, %f1838, %f1790;
	fma.rn.f32 	%f1018, %f1841, %f1837, %f1789;
	fma.rn.f32 	%f1019, %f1841, %f1836, %f1788;
	fma.rn.f32 	%f1020, %f1841, %f1835, %f1787;
	fma.rn.f32 	%f1021, %f1840, %f1838, %f1782;
	fma.rn.f32 	%f1022, %f1840, %f1837, %f1781;
	fma.rn.f32 	%f1023, %f1840, %f1836, %f1780;
	fma.rn.f32 	%f1024, %f1840, %f1835, %f1779;
	fma.rn.f32 	%f1025, %f1839, %f1838, %f1774;
	fma.rn.f32 	%f1026, %f1839, %f1837, %f1773;
	fma.rn.f32 	%f1027, %f1839, %f1836, %f1772;
	fma.rn.f32 	%f1028, %f1839, %f1835, %f1771;
	fma.rn.f32 	%f1029, %f1842, %f1834, %f1794;
	fma.rn.f32 	%f1030, %f1842, %f1833, %f1793;
	fma.rn.f32 	%f1031, %f1842, %f1832, %f1792;
	fma.rn.f32 	%f1032, %f1842, %f1831, %f1791;
	fma.rn.f32 	%f1033, %f1841, %f1834, %f1786;
	fma.rn.f32 	%f1034, %f1841, %f1833, %f1785;
	fma.rn.f32 	%f1035, %f1841, %f1832, %f1784;
	fma.rn.f32 	%f1036, %f1841, %f1831, %f1783;
	fma.rn.f32 	%f1037, %f1840, %f1834, %f1778;
	fma.rn.f32 	%f1038, %f1840, %f1833, %f1777;
	fma.rn.f32 	%f1039, %f1840, %f1832, %f1776;
	fma.rn.f32 	%f1040, %f1840, %f1831, %f1775;
	fma.rn.f32 	%f1041, %f1839, %f1834, %f1770;
	fma.rn.f32 	%f1042, %f1839, %f1833, %f1769;
	fma.rn.f32 	%f1043, %f1839, %f1832, %f1768;
	fma.rn.f32 	%f1044, %f1839, %f1831, %f1767;
	add.s32 	%r114, %r150, 1024;
	// begin inline asm
	ld.shared.v4.f32 {%f885, %f886, %f887, %f888}, [%r114];

	// end inline asm
	add.s32 	%r115, %r150, 1152;
	// begin inline asm
	ld.shared.v4.f32 {%f889, %f890, %f891, %f892}, [%r115];

	// end inline asm
	add.s32 	%r116, %r149, 1056;
	// begin inline asm
	ld.shared.v4.f32 {%f893, %f894, %f895, %f896}, [%r116];

	// end inline asm
	add.s32 	%r117, %r149, 1120;
	// begin inline asm
	ld.shared.v4.f32 {%f897, %f898, %f899, %f900}, [%r117];

	// end inline asm
	fma.rn.f32 	%f1045, %f877, %f869, %f981;
	fma.rn.f32 	%f1046, %f877, %f870, %f982;
	fma.rn.f32 	%f1047, %f877, %f871, %f983;
	fma.rn.f32 	%f1048, %f877, %f872, %f984;
	fma.rn.f32 	%f1049, %f878, %f869, %f985;
	fma.rn.f32 	%f1050, %f878, %f870, %f986;
	fma.rn.f32 	%f1051, %f878, %f871, %f987;
	fma.rn.f32 	%f1052, %f878, %f872, %f988;
	fma.rn.f32 	%f1053, %f879, %f869, %f989;
	fma.rn.f32 	%f1054, %f879, %f870, %f990;
	fma.rn.f32 	%f1055, %f879, %f871, %f991;
	fma.rn.f32 	%f1056, %f879, %f872, %f992;
	fma.rn.f32 	%f1057, %f880, %f869, %f993;
	fma.rn.f32 	%f1058, %f880, %f870, %f994;
	fma.rn.f32 	%f1059, %f880, %f871, %f995;
	fma.rn.f32 	%f1060, %f880, %f872, %f996;
	fma.rn.f32 	%f1061, %f877, %f873, %f997;
	fma.rn.f32 	%f1062, %f877, %f874, %f998;
	fma.rn.f32 	%f1063, %f877, %f875, %f999;
	fma.rn.f32 	%f1064, %f877, %f876, %f1000;
	fma.rn.f32 	%f1065, %f878, %f873, %f1001;
	fma.rn.f32 	%f1066, %f878, %f874, %f1002;
	fma.rn.f32 	%f1067, %f878, %f875, %f1003;
	fma.rn.f32 	%f1068, %f878, %f876, %f1004;
	fma.rn.f32 	%f1069, %f879, %f873, %f1005;
	fma.rn.f32 	%f1070, %f879, %f874, %f1006;
	fma.rn.f32 	%f1071, %f879, %f875, %f1007;
	fma.rn.f32 	%f1072, %f879, %f876, %f1008;
	fma.rn.f32 	%f1073, %f880, %f873, %f1009;
	fma.rn.f32 	%f1074, %f880, %f874, %f1010;
	fma.rn.f32 	%f1075, %f880, %f875, %f1011;
	fma.rn.f32 	%f1076, %f880, %f876, %f1012;
	fma.rn.f32 	%f1077, %f881, %f869, %f1013;
	fma.rn.f32 	%f1078, %f881, %f870, %f1014;
	fma.rn.f32 	%f1079, %f881, %f871, %f1015;
	fma.rn.f32 	%f1080, %f881, %f872, %f1016;
	fma.rn.f32 	%f1081, %f882, %f869, %f1017;
	fma.rn.f32 	%f1082, %f882, %f870, %f1018;
	fma.rn.f32 	%f1083, %f882, %f871, %f1019;
	fma.rn.f32 	%f1084, %f882, %f872, %f1020;
	fma.rn.f32 	%f1085, %f883, %f869, %f1021;
	fma.rn.f32 	%f1086, %f883, %f870, %f1022;
	fma.rn.f32 	%f1087, %f883, %f871, %f1023;
	fma.rn.f32 	%f1088, %f883, %f872, %f1024;
	fma.rn.f32 	%f1089, %f884, %f869, %f1025;
	fma.rn.f32 	%f1090, %f884, %f870, %f1026;
	fma.rn.f32 	%f1091, %f884, %f871, %f1027;
	fma.rn.f32 	%f1092, %f884, %f872, %f1028;
	fma.rn.f32 	%f1093, %f881, %f873, %f1029;
	fma.rn.f32 	%f1094, %f881, %f874, %f1030;
	fma.rn.f32 	%f1095, %f881, %f875, %f1031;
	fma.rn.f32 	%f1096, %f881, %f876, %f1032;
	fma.rn.f32 	%f1097, %f882, %f873, %f1033;
	fma.rn.f32 	%f1098, %f882, %f874, %f1034;
	fma.rn.f32 	%f1099, %f882, %f875, %f1035;
	fma.rn.f32 	%f1100, %f882, %f876, %f1036;
	fma.rn.f32 	%f1101, %f883, %f873, %f1037;
	fma.rn.f32 	%f1102, %f883, %f874, %f1038;
	fma.rn.f32 	%f1103, %f883, %f875, %f1039;
	fma.rn.f32 	%f1104, %f883, %f876, %f1040;
	fma.rn.f32 	%f1105, %f884, %f873, %f1041;
	fma.rn.f32 	%f1106, %f884, %f874, %f1042;
	fma.rn.f32 	%f1107, %f884, %f875, %f1043;
	fma.rn.f32 	%f1108, %f884, %f876, %f1044;
	add.s32 	%r118, %r150, 1536;
	// begin inline asm
	ld.shared.v4.f32 {%f901, %f902, %f903, %f904}, [%r118];

	// end inline asm
	add.s32 	%r119, %r150, 1664;
	// begin inline asm
	ld.shared.v4.f32 {%f905, %f906, %f907, %f908}, [%r119];

	// end inline asm
	add.s32 	%r120, %r149, 1584;
	// begin inline asm
	ld.shared.v4.f32 {%f909, %f910, %f911, %f912}, [%r120];

	// end inline asm
	add.s32 	%r121, %r149, 1648;
	// begin inline asm
	ld.shared.v4.f32 {%f913, %f914, %f915, %f916}, [%r121];

	// end inline asm
	fma.rn.f32 	%f1109, %f893, %f885, %f1045;
	fma.rn.f32 	%f1110, %f893, %f886, %f1046;
	fma.rn.f32 	%f1111, %f893, %f887, %f1047;
	fma.rn.f32 	%f1112, %f893, %f888, %f1048;
	fma.rn.f32 	%f1113, %f894, %f885, %f1049;
	fma.rn.f32 	%f1114, %f894, %f886, %f1050;
	fma.rn.f32 	%f1115, %f894, %f887, %f1051;
	fma.rn.f32 	%f1116, %f894, %f888, %f1052;
	fma.rn.f32 	%f1117, %f895, %f885, %f1053;
	fma.rn.f32 	%f1118, %f895, %f886, %f1054;
	fma.rn.f32 	%f1119, %f895, %f887, %f1055;
	fma.rn.f32 	%f1120, %f895, %f888, %f1056;
	fma.rn.f32 	%f1121, %f896, %f885, %f1057;
	fma.rn.f32 	%f1122, %f896, %f886, %f1058;
	fma.rn.f32 	%f1123, %f896, %f887, %f1059;
	fma.rn.f32 	%f1124, %f896, %f888, %f1060;
	fma.rn.f32 	%f1125, %f893, %f889, %f1061;
	fma.rn.f32 	%f1126, %f893, %f890, %f1062;
	fma.rn.f32 	%f1127, %f893, %f891, %f1063;
	fma.rn.f32 	%f1128, %f893, %f892, %f1064;
	fma.rn.f32 	%f1129, %f894, %f889, %f1065;
	fma.rn.f32 	%f1130, %f894, %f890, %f1066;
	fma.rn.f32 	%f1131, %f894, %f891, %f1067;
	fma.rn.f32 	%f1132, %f894, %f892, %f1068;
	fma.rn.f32 	%f1133, %f895, %f889, %f1069;
	fma.rn.f32 	%f1134, %f895, %f890, %f1070;
	fma.rn.f32 	%f1135, %f895, %f891, %f1071;
	fma.rn.f32 	%f1136, %f895, %f892, %f1072;
	fma.rn.f32 	%f1137, %f896, %f889, %f1073;
	fma.rn.f32 	%f1138, %f896, %f890, %f1074;
	fma.rn.f32 	%f1139, %f896, %f891, %f1075;
	fma.rn.f32 	%f1140, %f896, %f892, %f1076;
	fma.rn.f32 	%f1141, %f897, %f885, %f1077;
	fma.rn.f32 	%f1142, %f897, %f886, %f1078;
	fma.rn.f32 	%f1143, %f897, %f887, %f1079;
	fma.rn.f32 	%f1144, %f897, %f888, %f1080;
	fma.rn.f32 	%f1145, %f898, %f885, %f1081;
	fma.rn.f32 	%f1146, %f898, %f886, %f1082;
	fma.rn.f32 	%f1147, %f898, %f887, %f1083;
	fma.rn.f32 	%f1148, %f898, %f888, %f1084;
	fma.rn.f32 	%f1149, %f899, %f885, %f1085;
	fma.rn.f32 	%f1150, %f899, %f886, %f1086;
	fma.rn.f32 	%f1151, %f899, %f887, %f1087;
	fma.rn.f32 	%f1152, %f899, %f888, %f1088;
	fma.rn.f32 	%f1153, %f900, %f885, %f1089;
	fma.rn.f32 	%f1154, %f900, %f886, %f1090;
	fma.rn.f32 	%f1155, %f900, %f887, %f1091;
	fma.rn.f32 	%f1156, %f900, %f888, %f1092;
	fma.rn.f32 	%f1157, %f897, %f889, %f1093;
	fma.rn.f32 	%f1158, %f897, %f890, %f1094;
	fma.rn.f32 	%f1159, %f897, %f891, %f1095;
	fma.rn.f32 	%f1160, %f897, %f892, %f1096;
	fma.rn.f32 	%f1161, %f898, %f889, %f1097;
	fma.rn.f32 	%f1162, %f898, %f890, %f1098;
	fma.rn.f32 	%f1163, %f898, %f891, %f1099;
	fma.rn.f32 	%f1164, %f898, %f892, %f1100;
	fma.rn.f32 	%f1165, %f899, %f889, %f1101;
	fma.rn.f32 	%f1166, %f899, %f890, %f1102;
	fma.rn.f32 	%f1167, %f899, %f891, %f1103;
	fma.rn.f32 	%f1168, %f899, %f892, %f1104;
	fma.rn.f32 	%f1169, %f900, %f889, %f1105;
	fma.rn.f32 	%f1170, %f900, %f890, %f1106;
	fma.rn.f32 	%f1171, %f900, %f891, %f1107;
	fma.rn.f32 	%f1172, %f900, %f892, %f1108;
	add.s32 	%r122, %r150, 2048;
	// begin inline asm
	ld.shared.v4.f32 {%f917, %f918, %f919, %f920}, [%r122];

	// end inline asm
	add.s32 	%r123, %r150, 2176;
	// begin inline asm
	ld.shared.v4.f32 {%f921, %f922, %f923, %f924}, [%r123];

	// end inline asm
	add.s32 	%r124, %r149, 2112;
	// begin inline asm
	ld.shared.v4.f32 {%f925, %f926, %f927, %f928}, [%r124];

	// end inline asm
	add.s32 	%r125, %r149, 2176;
	// begin inline asm
	ld.shared.v4.f32 {%f929, %f930, %f931, %f932}, [%r125];

	// end inline asm
	fma.rn.f32 	%f1173, %f909, %f901, %f1109;
	fma.rn.f32 	%f1174, %f909, %f902, %f1110;
	fma.rn.f32 	%f1175, %f909, %f903, %f1111;
	fma.rn.f32 	%f1176, %f909, %f904, %f1112;
	fma.rn.f32 	%f1177, %f910, %f901, %f1113;
	fma.rn.f32 	%f1178, %f910, %f902, %f1114;
	fma.rn.f32 	%f1179, %f910, %f903, %f1115;
	fma.rn.f32 	%f1180, %f910, %f904, %f1116;
	fma.rn.f32 	%f1181, %f911, %f901, %f1117;
	fma.rn.f32 	%f1182, %f911, %f902, %f1118;
	fma.rn.f32 	%f1183, %f911, %f903, %f1119;
	fma.rn.f32 	%f1184, %f911, %f904, %f1120;
	fma.rn.f32 	%f1185, %f912, %f901, %f1121;
	fma.rn.f32 	%f1186, %f912, %f902, %f1122;
	fma.rn.f32 	%f1187, %f912, %f903, %f1123;
	fma.rn.f32 	%f1188, %f912, %f904, %f1124;
	fma.rn.f32 	%f1189, %f909, %f905, %f1125;
	fma.rn.f32 	%f1190, %f909, %f906, %f1126;
	fma.rn.f32 	%f1191, %f909, %f907, %f1127;
	fma.rn.f32 	%f1192, %f909, %f908, %f1128;
	fma.rn.f32 	%f1193, %f910, %f905, %f1129;
	fma.rn.f32 	%f1194, %f910, %f906, %f1130;
	fma.rn.f32 	%f1195, %f910, %f907, %f1131;
	fma.rn.f32 	%f1196, %f910, %f908, %f1132;
	fma.rn.f32 	%f1197, %f911, %f905, %f1133;
	fma.rn.f32 	%f1198, %f911, %f906, %f1134;
	fma.rn.f32 	%f1199, %f911, %f907, %f1135;
	fma.rn.f32 	%f1200, %f911, %f908, %f1136;
	fma.rn.f32 	%f1201, %f912, %f905, %f1137;
	fma.rn.f32 	%f1202, %f912, %f906, %f1138;
	fma.rn.f32 	%f1203, %f912, %f907, %f1139;
	fma.rn.f32 	%f1204, %f912, %f908, %f1140;
	fma.rn.f32 	%f1205, %f913, %f901, %f1141;
	fma.rn.f32 	%f1206, %f913, %f902, %f1142;
	fma.rn.f32 	%f1207, %f913, %f903, %f1143;
	fma.rn.f32 	%f1208, %f913, %f904, %f1144;
	fma.rn.f32 	%f1209, %f914, %f901, %f1145;
	fma.rn.f32 	%f1210, %f914, %f902, %f1146;
	fma.rn.f32 	%f1211, %f914, %f903, %f1147;
	fma.rn.f32 	%f1212, %f914, %f904, %f1148;
	fma.rn.f32 	%f1213, %f915, %f901, %f1149;
	fma.rn.f32 	%f1214, %f915, %f902, %f1150;
	fma.rn.f32 	%f1215, %f915, %f903, %f1151;
	fma.rn.f32 	%f1216, %f915, %f904, %f1152;
	fma.rn.f32 	%f1217, %f916, %f901, %f1153;
	fma.rn.f32 	%f1218, %f916, %f902, %f1154;
	fma.rn.f32 	%f1219, %f916, %f903, %f1155;
	fma.rn.f32 	%f1220, %f916, %f904, %f1156;
	fma.rn.f32 	%f1221, %f913, %f905, %f1157;
	fma.rn.f32 	%f1222, %f913, %f906, %f1158;
	fma.rn.f32 	%f1223, %f913, %f907, %f1159;
	fma.rn.f32 	%f1224, %f913, %f908, %f1160;
	fma.rn.f32 	%f1225, %f914, %f905, %f1161;
	fma.rn.f32 	%f1226, %f914, %f906, %f1162;
	fma.rn.f32 	%f1227, %f914, %f907, %f1163;
	fma.rn.f32 	%f1228, %f914, %f908, %f1164;
	fma.rn.f32 	%f1229, %f915, %f905, %f1165;
	fma.rn.f32 	%f1230, %f915, %f906, %f1166;
	fma.rn.f32 	%f1231, %f915, %f907, %f1167;
	fma.rn.f32 	%f1232, %f915, %f908, %f1168;
	fma.rn.f32 	%f1233, %f916, %f905, %f1169;
	fma.rn.f32 	%f1234, %f916, %f906, %f1170;
	fma.rn.f32 	%f1235, %f916, %f907, %f1171;
	fma.rn.f32 	%f1236, %f916, %f908, %f1172;
	add.s32 	%r126, %r150, 2560;
	// begin inline asm
	ld.shared.v4.f32 {%f933, %f934, %f935, %f936}, [%r126];

	// end inline asm
	add.s32 	%r127, %r150, 2688;
	// begin inline asm
	ld.shared.v4.f32 {%f937, %f938, %f939, %f940}, [%r127];

	// end inline asm
	add.s32 	%r128, %r149, 2640;
	// begin inline asm
	ld.shared.v4.f32 {%f941, %f942, %f943, %f944}, [%r128];

	// end inline asm
	add.s32 	%r129, %r149, 2704;
	// begin inline asm
	ld.shared.v4.f32 {%f945, %f946, %f947, %f948}, [%r129];

	// end inline asm
	fma.rn.f32 	%f1237, %f925, %f917, %f1173;
	fma.rn.f32 	%f1238, %f925, %f918, %f1174;
	fma.rn.f32 	%f1239, %f925, %f919, %f1175;
	fma.rn.f32 	%f1240, %f925, %f920, %f1176;
	fma.rn.f32 	%f1241, %f926, %f917, %f1177;
	fma.rn.f32 	%f1242, %f926, %f918, %f1178;
	fma.rn.f32 	%f1243, %f926, %f919, %f1179;
	fma.rn.f32 	%f1244, %f926, %f920, %f1180;
	fma.rn.f32 	%f1245, %f927, %f917, %f1181;
	fma.rn.f32 	%f1246, %f927, %f918, %f1182;
	fma.rn.f32 	%f1247, %f927, %f919, %f1183;
	fma.rn.f32 	%f1248, %f927, %f920, %f1184;
	fma.rn.f32 	%f1249, %f928, %f917, %f1185;
	fma.rn.f32 	%f1250, %f928, %f918, %f1186;
	fma.rn.f32 	%f1251, %f928, %f919, %f1187;
	fma.rn.f32 	%f1252, %f928, %f920, %f1188;
	fma.rn.f32 	%f1253, %f925, %f921, %f1189;
	fma.rn.f32 	%f1254, %f925, %f922, %f1190;
	fma.rn.f32 	%f1255, %f925, %f923, %f1191;
	fma.rn.f32 	%f1256, %f925, %f924, %f1192;
	fma.rn.f32 	%f1257, %f926, %f921, %f1193;
	fma.rn.f32 	%f1258, %f926, %f922, %f1194;
	fma.rn.f32 	%f1259, %f926, %f923, %f1195;
	fma.rn.f32 	%f1260, %f926, %f924, %f1196;
	fma.rn.f32 	%f1261, %f927, %f921, %f1197;
	fma.rn.f32 	%f1262, %f927, %f922, %f1198;
	fma.rn.f32 	%f1263, %f927, %f923, %f1199;
	fma.rn.f32 	%f1264, %f927, %f924, %f1200;
	fma.rn.f32 	%f1265, %f928, %f921, %f1201;
	fma.rn.f32 	%f1266, %f928, %f922, %f1202;
	fma.rn.f32 	%f1267, %f928, %f923, %f1203;
	fma.rn.f32 	%f1268, %f928, %f924, %f1204;
	fma.rn.f32 	%f1269, %f929, %f917, %f1205;
	fma.rn.f32 	%f1270, %f929, %f918, %f1206;
	fma.rn.f32 	%f1271, %f929, %f919, %f1207;
	fma.rn.f32 	%f1272, %f929, %f920, %f1208;
	fma.rn.f32 	%f1273, %f930, %f917, %f1209;
	fma.rn.f32 	%f1274, %f930, %f918, %f1210;
	fma.rn.f32 	%f1275, %f930, %f919, %f1211;
	fma.rn.f32 	%f1276, %f930, %f920, %f1212;
	fma.rn.f32 	%f1277, %f931, %f917, %f1213;
	fma.rn.f32 	%f1278, %f931, %f918, %f1214;
	fma.rn.f32 	%f1279, %f931, %f919, %f1215;
	fma.rn.f32 	%f1280, %f931, %f920, %f1216;
	fma.rn.f32 	%f1281, %f932, %f917, %f1217;
	fma.rn.f32 	%f1282, %f932, %f918, %f1218;
	fma.rn.f32 	%f1283, %f932, %f919, %f1219;
	fma.rn.f32 	%f1284, %f932, %f920, %f1220;
	fma.rn.f32 	%f1285, %f929, %f921, %f1221;
	fma.rn.f32 	%f1286, %f929, %f922, %f1222;
	fma.rn.f32 	%f1287, %f929, %f923, %f1223;
	fma.rn.f32 	%f1288, %f929, %f924, %f1224;
	fma.rn.f32 	%f1289, %f930, %f921, %f1225;
	fma.rn.f32 	%f1290, %f930, %f922, %f1226;
	fma.rn.f32 	%f1291, %f930, %f923, %f1227;
	fma.rn.f32 	%f1292, %f930, %f924, %f1228;
	fma.rn.f32 	%f1293, %f931, %f921, %f1229;
	fma.rn.f32 	%f1294, %f931, %f922, %f1230;
	fma.rn.f32 	%f1295, %f931, %f923, %f1231;
	fma.rn.f32 	%f1296, %f931, %f924, %f1232;
	fma.rn.f32 	%f1297, %f932, %f921, %f1233;
	fma.rn.f32 	%f1298, %f932, %f922, %f1234;
	fma.rn.f32 	%f1299, %f932, %f923, %f1235;
	fma.rn.f32 	%f1300, %f932, %f924, %f1236;
	add.s32 	%r130, %r150, 3072;
	// begin inline asm
	ld.shared.v4.f32 {%f949, %f950, %f951, %f952}, [%r130];

	// end inline asm
	add.s32 	%r131, %r150, 3200;
	// begin inline asm
	ld.shared.v4.f32 {%f953, %f954, %f955, %f956}, [%r131];

	// end inline asm
	add.s32 	%r132, %r149, 3168;
	// begin inline asm
	ld.shared.v4.f32 {%f957, %f958, %f959, %f960}, [%r132];

	// end inline asm
	add.s32 	%r133, %r149, 3232;
	// begin inline asm
	ld.shared.v4.f32 {%f961, %f962, %f963, %f964}, [%r133];

	// end inline asm
	fma.rn.f32 	%f1301, %f941, %f933, %f1237;
	fma.rn.f32 	%f1302, %f941, %f934, %f1238;
	fma.rn.f32 	%f1303, %f941, %f935, %f1239;
	fma.rn.f32 	%f1304, %f941, %f936, %f1240;
	fma.rn.f32 	%f1305, %f942, %f933, %f1241;
	fma.rn.f32 	%f1306, %f942, %f934, %f1242;
	fma.rn.f32 	%f1307, %f942, %f935, %f1243;
	fma.rn.f32 	%f1308, %f942, %f936, %f1244;
	fma.rn.f32 	%f1309, %f943, %f933, %f1245;
	fma.rn.f32 	%f1310, %f943, %f934, %f1246;
	fma.rn.f32 	%f1311, %f943, %f935, %f1247;
	fma.rn.f32 	%f1312, %f943, %f936, %f1248;
	fma.rn.f32 	%f1313, %f944, %f933, %f1249;
	fma.rn.f32 	%f1314, %f944, %f934, %f1250;
	fma.rn.f32 	%f1315, %f944, %f935, %f1251;
	fma.rn.f32 	%f1316, %f944, %f936, %f1252;
	fma.rn.f32 	%f1317, %f941, %f937, %f1253;
	fma.rn.f32 	%f1318, %f941, %f938, %f1254;
	fma.rn.f32 	%f1319, %f941, %f939, %f1255;
	fma.rn.f32 	%f1320, %f941, %f940, %f1256;
	fma.rn.f32 	%f1321, %f942, %f937, %f1257;
	fma.rn.f32 	%f1322, %f942, %f938, %f1258;
	fma.rn.f32 	%f1323, %f942, %f939, %f1259;
	fma.rn.f32 	%f1324, %f942, %f940, %f1260;
	fma.rn.f32 	%f1325, %f943, %f937, %f1261;
	fma.rn.f32 	%f1326, %f943, %f938, %f1262;
	fma.rn.f32 	%f1327, %f943, %f939, %f1263;
	fma.rn.f32 	%f1328, %f943, %f940, %f1264;
	fma.rn.f32 	%f1329, %f944, %f937, %f1265;
	fma.rn.f32 	%f1330, %f944, %f938, %f1266;
	fma.rn.f32 	%f1331, %f944, %f939, %f1267;
	fma.rn.f32 	%f1332, %f944, %f940, %f1268;
	fma.rn.f32 	%f1333, %f945, %f933, %f1269;
	fma.rn.f32 	%f1334, %f945, %f934, %f1270;
	fma.rn.f32 	%f1335, %f945, %f935, %f1271;
	fma.rn.f32 	%f1336, %f945, %f936, %f1272;
	fma.rn.f32 	%f1337, %f946, %f933, %f1273;
	fma.rn.f32 	%f1338, %f946, %f934, %f1274;
	fma.rn.f32 	%f1339, %f946, %f935, %f1275;
	fma.rn.f32 	%f1340, %f946, %f936, %f1276;
	fma.rn.f32 	%f1341, %f947, %f933, %f1277;
	fma.rn.f32 	%f1342, %f947, %f934, %f1278;
	fma.rn.f32 	%f1343, %f947, %f935, %f1279;
	fma.rn.f32 	%f1344, %f947, %f936, %f1280;
	fma.rn.f32 	%f1345, %f948, %f933, %f1281;
	fma.rn.f32 	%f1346, %f948, %f934, %f1282;
	fma.rn.f32 	%f1347, %f948, %f935, %f1283;
	fma.rn.f32 	%f1348, %f948, %f936, %f1284;
	fma.rn.f32 	%f1349, %f945, %f937, %f1285;
	fma.rn.f32 	%f1350, %f945, %f938, %f1286;
	fma.rn.f32 	%f1351, %f945, %f939, %f1287;
	fma.rn.f32 	%f1352, %f945, %f940, %f1288;
	fma.rn.f32 	%f1353, %f946, %f937, %f1289;
	fma.rn.f32 	%f1354, %f946, %f938, %f1290;
	fma.rn.f32 	%f1355, %f946, %f939, %f1291;
	fma.rn.f32 	%f1356, %f946, %f940, %f1292;
	fma.rn.f32 	%f1357, %f947, %f937, %f1293;
	fma.rn.f32 	%f1358, %f947, %f938, %f1294;
	fma.rn.f32 	%f1359, %f947, %f939, %f1295;
	fma.rn.f32 	%f1360, %f947, %f940, %f1296;
	fma.rn.f32 	%f1361, %f948, %f937, %f1297;
	fma.rn.f32 	%f1362, %f948, %f938, %f1298;
	fma.rn.f32 	%f1363, %f948, %f939, %f1299;
	fma.rn.f32 	%f1364, %f948, %f940, %f1300;
	add.s32 	%r134, %r150, 3584;
	// begin inline asm
	ld.shared.v4.f32 {%f965, %f966, %f967, %f968}, [%r134];

	// end inline asm
	add.s32 	%r135, %r150, 3712;
	// begin inline asm
	ld.shared.v4.f32 {%f969, %f970, %f971, %f972}, [%r135];

	// end inline asm
	add.s32 	%r136, %r149, 3696;
	// begin inline asm
	ld.shared.v4.f32 {%f973, %f974, %f975, %f976}, [%r136];

	// end inline asm
	add.s32 	%r137, %r149, 3760;
	// begin inline asm
	ld.shared.v4.f32 {%f977, %f978, %f979, %f980}, [%r137];

	// end inline asm
	fma.rn.f32 	%f1365, %f957, %f949, %f1301;
	fma.rn.f32 	%f1366, %f957, %f950, %f1302;
	fma.rn.f32 	%f1367, %f957, %f951, %f1303;
	fma.rn.f32 	%f1368, %f957, %f952, %f1304;
	fma.rn.f32 	%f1369, %f958, %f949, %f1305;
	fma.rn.f32 	%f1370, %f958, %f950, %f1306;
	fma.rn.f32 	%f1371, %f958, %f951, %f1307;
	fma.rn.f32 	%f1372, %f958, %f952, %f1308;
	fma.rn.f32 	%f1373, %f959, %f949, %f1309;
	fma.rn.f32 	%f1374, %f959, %f950, %f1310;
	fma.rn.f32 	%f1375, %f959, %f951, %f1311;
	fma.rn.f32 	%f1376, %f959, %f952, %f1312;
	fma.rn.f32 	%f1377, %f960, %f949, %f1313;
	fma.rn.f32 	%f1378, %f960, %f950, %f1314;
	fma.rn.f32 	%f1379, %f960, %f951, %f1315;
	fma.rn.f32 	%f1380, %f960, %f952, %f1316;
	fma.rn.f32 	%f1381, %f957, %f953, %f1317;
	fma.rn.f32 	%f1382, %f957, %f954, %f1318;
	fma.rn.f32 	%f1383, %f957, %f955, %f1319;
	fma.rn.f32 	%f1384, %f957, %f956, %f1320;
	fma.rn.f32 	%f1385, %f958, %f953, %f1321;
	fma.rn.f32 	%f1386, %f958, %f954, %f1322;
	fma.rn.f32 	%f1387, %f958, %f955, %f1323;
	fma.rn.f32 	%f1388, %f958, %f956, %f1324;
	fma.rn.f32 	%f1389, %f959, %f953, %f1325;
	fma.rn.f32 	%f1390, %f959, %f954, %f1326;
	fma.rn.f32 	%f1391, %f959, %f955, %f1327;
	fma.rn.f32 	%f1392, %f959, %f956, %f1328;
	fma.rn.f32 	%f1393, %f960, %f953, %f1329;
	fma.rn.f32 	%f1394, %f960, %f954, %f1330;
	fma.rn.f32 	%f1395, %f960, %f955, %f1331;
	fma.rn.f32 	%f1396, %f960, %f956, %f1332;
	fma.rn.f32 	%f1397, %f961, %f949, %f1333;
	fma.rn.f32 	%f1398, %f961, %f950, %f1334;
	fma.rn.f32 	%f1399, %f961, %f951, %f1335;
	fma.rn.f32 	%f1400, %f961, %f952, %f1336;
	fma.rn.f32 	%f1401, %f962, %f949, %f1337;
	fma.rn.f32 	%f1402, %f962, %f950, %f1338;
	fma.rn.f32 	%f1403, %f962, %f951, %f1339;
	fma.rn.f32 	%f1404, %f962, %f952, %f1340;
	fma.rn.f32 	%f1405, %f963, %f949, %f1341;
	fma.rn.f32 	%f1406, %f963, %f950, %f1342;
	fma.rn.f32 	%f1407, %f963, %f951, %f1343;
	fma.rn.f32 	%f1408, %f963, %f952, %f1344;
	fma.rn.f32 	%f1409, %f964, %f949, %f1345;
	fma.rn.f32 	%f1410, %f964, %f950, %f1346;
	fma.rn.f32 	%f1411, %f964, %f951, %f1347;
	fma.rn.f32 	%f1412, %f964, %f952, %f1348;
	fma.rn.f32 	%f1413, %f961, %f953, %f1349;
	fma.rn.f32 	%f1414, %f961, %f954, %f1350;
	fma.rn.f32 	%f1415, %f961, %f955, %f1351;
	fma.rn.f32 	%f1416, %f961, %f956, %f1352;
	fma.rn.f32 	%f1417, %f962, %f953, %f1353;
	fma.rn.f32 	%f1418, %f962, %f954, %f1354;
	fma.rn.f32 	%f1419, %f962, %f955, %f1355;
	fma.rn.f32 	%f1420, %f962, %f956, %f1356;
	fma.rn.f32 	%f1421, %f963, %f953, %f1357;
	fma.rn.f32 	%f1422, %f963, %f954, %f1358;
	fma.rn.f32 	%f1423, %f963, %f955, %f1359;
	fma.rn.f32 	%f1424, %f963, %f956, %f1360;
	fma.rn.f32 	%f1425, %f964, %f953, %f1361;
	fma.rn.f32 	%f1426, %f964, %f954, %f1362;
	fma.rn.f32 	%f1427, %f964, %f955, %f1363;
	fma.rn.f32 	%f1428, %f964, %f956, %f1364;
	fma.rn.f32 	%f1429, %f973, %f965, %f1365;
	fma.rn.f32 	%f1430, %f973, %f966, %f1366;
	fma.rn.f32 	%f1431, %f973, %f967, %f1367;
	fma.rn.f32 	%f1432, %f973, %f968, %f1368;
	fma.rn.f32 	%f1433, %f974, %f965, %f1369;
	fma.rn.f32 	%f1434, %f974, %f966, %f1370;
	fma.rn.f32 	%f1435, %f974, %f967, %f1371;
	fma.rn.f32 	%f1436, %f974, %f968, %f1372;
	fma.rn.f32 	%f1437, %f975, %f965, %f1373;
	fma.rn.f32 	%f1438, %f975, %f966, %f1374;
	fma.rn.f32 	%f1439, %f975, %f967, %f1375;
	fma.rn.f32 	%f1440, %f975, %f968, %f1376;
	fma.rn.f32 	%f1441, %f976, %f965, %f1377;
	fma.rn.f32 	%f1442, %f976, %f966, %f1378;
	fma.rn.f32 	%f1443, %f976, %f967, %f1379;
	fma.rn.f32 	%f1444, %f976, %f968, %f1380;
	fma.rn.f32 	%f1445, %f973, %f969, %f1381;
	fma.rn.f32 	%f1446, %f973, %f970, %f1382;
	fma.rn.f32 	%f1447, %f973, %f971, %f1383;
	fma.rn.f32 	%f1448, %f973, %f972, %f1384;
	fma.rn.f32 	%f1449, %f974, %f969, %f1385;
	fma.rn.f32 	%f1450, %f974, %f970, %f1386;
	fma.rn.f32 	%f1451, %f974, %f971, %f1387;
	fma.rn.f32 	%f1452, %f974, %f972, %f1388;
	fma.rn.f32 	%f1453, %f975, %f969, %f1389;
	fma.rn.f32 	%f1454, %f975, %f970, %f1390;
	fma.rn.f32 	%f1455, %f975, %f971, %f1391;
	fma.rn.f32 	%f1456, %f975, %f972, %f1392;
	fma.rn.f32 	%f1457, %f976, %f969, %f1393;
	fma.rn.f32 	%f1458, %f976, %f970, %f1394;
	fma.rn.f32 	%f1459, %f976, %f971, %f1395;
	fma.rn.f32 	%f1460, %f976, %f972, %f1396;
	fma.rn.f32 	%f1461, %f977, %f965, %f1397;
	fma.rn.f32 	%f1462, %f977, %f966, %f1398;
	fma.rn.f32 	%f1463, %f977, %f967, %f1399;
	fma.rn.f32 	%f1464, %f977, %f968, %f1400;
	fma.rn.f32 	%f1465, %f978, %f965, %f1401;
	fma.rn.f32 	%f1466, %f978, %f966, %f1402;
	fma.rn.f32 	%f1467, %f978, %f967, %f1403;
	fma.rn.f32 	%f1468, %f978, %f968, %f1404;
	fma.rn.f32 	%f1469, %f979, %f965, %f1405;
	fma.rn.f32 	%f1470, %f979, %f966, %f1406;
	fma.rn.f32 	%f1471, %f979, %f967, %f1407;
	fma.rn.f32 	%f1472, %f979, %f968, %f1408;
	fma.rn.f32 	%f1473, %f980, %f965, %f1409;
	fma.rn.f32 	%f1474, %f980, %f966, %f1410;
	fma.rn.f32 	%f1475, %f980, %f967, %f1411;
	fma.rn.f32 	%f1476, %f980, %f968, %f1412;
	fma.rn.f32 	%f1477, %f977, %f969, %f1413;
	fma.rn.f32 	%f1478, %f977, %f970, %f1414;
	fma.rn.f32 	%f1479, %f977, %f971, %f1415;
	fma.rn.f32 	%f1480, %f977, %f972, %f1416;
	fma.rn.f32 	%f1481, %f978, %f969, %f1417;
	fma.rn.f32 	%f1482, %f978, %f970, %f1418;
	fma.rn.f32 	%f1483, %f978, %f971, %f1419;
	fma.rn.f32 	%f1484, %f978, %f972, %f1420;
	fma.rn.f32 	%f1485, %f979, %f969, %f1421;
	fma.rn.f32 	%f1486, %f979, %f970, %f1422;
	fma.rn.f32 	%f1487, %f979, %f971, %f1423;
	fma.rn.f32 	%f1488, %f979, %f972, %f1424;
	fma.rn.f32 	%f1489, %f980, %f969, %f1425;
	fma.rn.f32 	%f1490, %f980, %f970, %f1426;
	fma.rn.f32 	%f1491, %f980, %f971, %f1427;
	fma.rn.f32 	%f1492, %f980, %f972, %f1428;
	ld.global.v4.f32 	{%f1493, %f1494, %f1495, %f1496}, [%rd2];
	mul.f32 	%f1497, %f1685, %f1429;
	fma.rn.f32 	%f1498, %f1686, %f1493, %f1497;
	mul.f32 	%f1499, %f1685, %f1430;
	fma.rn.f32 	%f1500, %f1686, %f1494, %f1499;
	mul.f32 	%f1501, %f1685, %f1431;
	fma.rn.f32 	%f1502, %f1686, %f1495, %f1501;
	mul.f32 	%f1503, %f1685, %f1432;
	fma.rn.f32 	%f1504, %f1686, %f1496, %f1503;
	st.global.v4.f32 	[%rd2], {%f1498, %f1500, %f1502, %f1504};
	ld.global.v4.f32 	{%f1505, %f1506, %f1507, %f1508}, [%rd2+128];
	mul.f32 	%f1509, %f1685, %f1445;
	fma.rn.f32 	%f1510, %f1686, %f1505, %f1509;
	mul.f32 	%f1511, %f1685, %f1446;
	fma.rn.f32 	%f1512, %f1686, %f1506, %f1511;
	mul.f32 	%f1513, %f1685, %f1447;
	fma.rn.f32 	%f1514, %f1686, %f1507, %f1513;
	mul.f32 	%f1515, %f1685, %f1448;
	fma.rn.f32 	%f1516, %f1686, %f1508, %f1515;
	st.global.v4.f32 	[%rd2+128], {%f1510, %f1512, %f1514, %f1516};
	shl.b32 	%r138, %r141, 4;
	mul.wide.s32 	%rd50, %r138, 4;
	add.s64 	%rd51, %rd2, %rd50;
	ld.global.v4.f32 	{%f1517, %f1518, %f1519, %f1520}, [%rd51];
	mul.f32 	%f1521, %f1685, %f1461;
	fma.rn.f32 	%f1522, %f1686, %f1517, %f1521;
	mul.f32 	%f1523, %f1685, %f1462;
	fma.rn.f32 	%f1524, %f1686, %f1518, %f1523;
	mul.f32 	%f1525, %f1685, %f1463;
	fma.rn.f32 	%f1526, %f1686, %f1519, %f1525;
	mul.f32 	%f1527, %f1685, %f1464;
	fma.rn.f32 	%f1528, %f1686, %f1520, %f1527;
	st.global.v4.f32 	[%rd51], {%f1522, %f1524, %f1526, %f1528};
	ld.global.v4.f32 	{%f1529, %f1530, %f1531, %f1532}, [%rd51+128];
	mul.f32 	%f1533, %f1685, %f1477;
	fma.rn.f32 	%f1534, %f1686, %f1529, %f1533;
	mul.f32 	%f1535, %f1685, %f1478;
	fma.rn.f32 	%f1536, %f1686, %f1530, %f1535;
	mul.f32 	%f1537, %f1685, %f1479;
	fma.rn.f32 	%f1538, %f1686, %f1531, %f1537;
	mul.f32 	%f1539, %f1685, %f1480;
	fma.rn.f32 	%f1540, %f1686, %f1532, %f1539;
	st.global.v4.f32 	[%rd51+128], {%f1534, %f1536, %f1538, %f1540};
	mul.wide.s32 	%rd52, %r141, -60;
	add.s64 	%rd53, %rd51, %rd52;
	ld.global.v4.f32 	{%f1541, %f1542, %f1543, %f1544}, [%rd53];
	mul.f32 	%f1545, %f1685, %f1433;
	fma.rn.f32 	%f1546, %f1686, %f1541, %f1545;
	mul.f32 	%f1547, %f1685, %f1434;
	fma.rn.f32 	%f1548, %f1686, %f1542, %f1547;
	mul.f32 	%f1549, %f1685, %f1435;
	fma.rn.f32 	%f1550, %f1686, %f1543, %f1549;
	mul.f32 	%f1551, %f1685, %f1436;
	fma.rn.f32 	%f1552, %f1686, %f1544, %f1551;
	st.global.v4.f32 	[%rd53], {%f1546, %f1548, %f1550, %f1552};
	ld.global.v4.f32 	{%f1553, %f1554, %f1555, %f1556}, [%rd53+128];
	mul.f32 	%f1557, %f1685, %f1449;
	fma.rn.f32 	%f1558, %f1686, %f1553, %f1557;
	mul.f32 	%f1559, %f1685, %f1450;
	fma.rn.f32 	%f1560, %f1686, %f1554, %f1559;
	mul.f32 	%f1561, %f1685, %f1451;
	fma.rn.f32 	%f1562, %f1686, %f1555, %f1561;
	mul.f32 	%f1563, %f1685, %f1452;
	fma.rn.f32 	%f1564, %f1686, %f1556, %f1563;
	st.global.v4.f32 	[%rd53+128], {%f1558, %f1560, %f1562, %f1564};
	mul.wide.s32 	%rd54, %r141, 64;
	add.s64 	%rd55, %rd53, %rd54;
	ld.global.v4.f32 	{%f1565, %f1566, %f1567, %f1568}, [%rd55];
	mul.f32 	%f1569, %f1685, %f1465;
	fma.rn.f32 	%f1570, %f1686, %f1565, %f1569;
	mul.f32 	%f1571, %f1685, %f1466;
	fma.rn.f32 	%f1572, %f1686, %f1566, %f1571;
	mul.f32 	%f1573, %f1685, %f1467;
	fma.rn.f32 	%f1574, %f1686, %f1567, %f1573;
	mul.f32 	%f1575, %f1685, %f1468;
	fma.rn.f32 	%f1576, %f1686, %f1568, %f1575;
	st.global.v4.f32 	[%rd55], {%f1570, %f1572, %f1574, %f1576};
	ld.global.v4.f32 	{%f1577, %f1578, %f1579, %f1580}, [%rd55+128];
	mul.f32 	%f1581, %f1685, %f1481;
	fma.rn.f32 	%f1582, %f1686, %f1577, %f1581;
	mul.f32 	%f1583, %f1685, %f1482;
	fma.rn.f32 	%f1584, %f1686, %f1578, %f1583;
	mul.f32 	%f1585, %f1685, %f1483;
	fma.rn.f32 	%f1586, %f1686, %f1579, %f1585;
	mul.f32 	%f1587, %f1685, %f1484;
	fma.rn.f32 	%f1588, %f1686, %f1580, %f1587;
	st.global.v4.f32 	[%rd55+128], {%f1582, %f1584, %f1586, %f1588};
	add.s64 	%rd56, %rd55, %rd52;
	ld.global.v4.f32 	{%f1589, %f1590, %f1591, %f1592}, [%rd56];
	mul.f32 	%f1593, %f1685, %f1437;
	fma.rn.f32 	%f1594, %f1686, %f1589, %f1593;
	mul.f32 	%f1595, %f1685, %f1438;
	fma.rn.f32 	%f1596, %f1686, %f1590, %f1595;
	mul.f32 	%f1597, %f1685, %f1439;
	fma.rn.f32 	%f1598, %f1686, %f1591, %f1597;
	mul.f32 	%f1599, %f1685, %f1440;
	fma.rn.f32 	%f1600, %f1686, %f1592, %f1599;
	st.global.v4.f32 	[%rd56], {%f1594, %f1596, %f1598, %f1600};
	ld.global.v4.f32 	{%f1601, %f1602, %f1603, %f1604}, [%rd56+128];
	mul.f32 	%f1605, %f1685, %f1453;
	fma.rn.f32 	%f1606, %f1686, %f1601, %f1605;
	mul.f32 	%f1607, %f1685, %f1454;
	fma.rn.f32 	%f1608, %f1686, %f1602, %f1607;
	mul.f32 	%f1609, %f1685, %f1455;
	fma.rn.f32 	%f1610, %f1686, %f1603, %f1609;
	mul.f32 	%f1611, %f1685, %f1456;
	fma.rn.f32 	%f1612, %f1686, %f1604, %f1611;
	st.global.v4.f32 	[%rd56+128], {%f1606, %f1608, %f1610, %f1612};
	add.s64 	%rd57, %rd56, %rd54;
	ld.global.v4.f32 	{%f1613, %f1614, %f1615, %f1616}, [%rd57];
	mul.f32 	%f1617, %f1685, %f1469;
	fma.rn.f32 	%f1618, %f1686, %f1613, %f1617;
	mul.f32 	%f1619, %f1685, %f1470;
	fma.rn.f32 	%f1620, %f1686, %f1614, %f1619;
	mul.f32 	%f1621, %f1685, %f1471;
	fma.rn.f32 	%f1622, %f1686, %f1615, %f1621;
	mul.f32 	%f1623, %f1685, %f1472;
	fma.rn.f32 	%f1624, %f1686, %f1616, %f1623;
	st.global.v4.f32 	[%rd57], {%f1618, %f1620, %f1622, %f1624};
	ld.global.v4.f32 	{%f1625, %f1626, %f1627, %f1628}, [%rd57+128];
	mul.f32 	%f1629, %f1685, %f1485;
	fma.rn.f32 	%f1630, %f1686, %f1625, %f1629;
	mul.f32 	%f1631, %f1685, %f1486;
	fma.rn.f32 	%f1632, %f1686, %f1626, %f1631;
	mul.f32 	%f1633, %f1685, %f1487;
	fma.rn.f32 	%f1634, %f1686, %f1627, %f1633;
	mul.f32 	%f1635, %f1685, %f1488;
	fma.rn.f32 	%f1636, %f1686, %f1628, %f1635;
	st.global.v4.f32 	[%rd57+128], {%f1630, %f1632, %f1634, %f1636};
	add.s64 	%rd58, %rd57, %rd52;
	ld.global.v4.f32 	{%f1637, %f1638, %f1639, %f1640}, [%rd58];
	mul.f32 	%f1641, %f1685, %f1441;
	fma.rn.f32 	%f1642, %f1686, %f1637, %f1641;
	mul.f32 	%f1643, %f1685, %f1442;
	fma.rn.f32 	%f1644, %f1686, %f1638, %f1643;
	mul.f32 	%f1645, %f1685, %f1443;
	fma.rn.f32 	%f1646, %f1686, %f1639, %f1645;
	mul.f32 	%f1647, %f1685, %f1444;
	fma.rn.f32 	%f1648, %f1686, %f1640, %f1647;
	st.global.v4.f32 	[%rd58], {%f1642, %f1644, %f1646, %f1648};
	ld.global.v4.f32 	{%f1649, %f1650, %f1651, %f1652}, [%rd58+128];
	mul.f32 	%f1653, %f1685, %f1457;
	fma.rn.f32 	%f1654, %f1686, %f1649, %f1653;
	mul.f32 	%f1655, %f1685, %f1458;
	fma.rn.f32 	%f1656, %f1686, %f1650, %f1655;
	mul.f32 	%f1657, %f1685, %f1459;
	fma.rn.f32 	%f1658, %f1686, %f1651, %f1657;
	mul.f32 	%f1659, %f1685, %f1460;
	fma.rn.f32 	%f1660, %f1686, %f1652, %f1659;
	st.global.v4.f32 	[%rd58+128], {%f1654, %f1656, %f1658, %f1660};
	add.s64 	%rd59, %rd58, %rd54;
	ld.global.v4.f32 	{%f1661, %f1662, %f1663, %f1664}, [%rd59];
	mul.f32 	%f1665, %f1685, %f1473;
	fma.rn.f32 	%f1666, %f1686, %f1661, %f1665;
	mul.f32 	%f1667, %f1685, %f1474;
	fma.rn.f32 	%f1668, %f1686, %f1662, %f1667;
	mul.f32 	%f1669, %f1685, %f1475;
	fma.rn.f32 	%f1670, %f1686, %f1663, %f1669;
	mul.f32 	%f1671, %f1685, %f1476;
	fma.rn.f32 	%f1672, %f1686, %f1664, %f1671;
	st.global.v4.f32 	[%rd59], {%f1666, %f1668, %f1670, %f1672};
	ld.global.v4.f32 	{%f1673, %f1674, %f1675, %f1676}, [%rd59+128];
	mul.f32 	%f1677, %f1685, %f1489;
	fma.rn.f32 	%f1678, %f1686, %f1673, %f1677;
	mul.f32 	%f1679, %f1685, %f1490;
	fma.rn.f32 	%f1680, %f1686, %f1674, %f1679;
	mul.f32 	%f1681, %f1685, %f1491;
	fma.rn.f32 	%f1682, %f1686, %f1675, %f1681;
	mul.f32 	%f1683, %f1685, %f1492;
	fma.rn.f32 	%f1684, %f1686, %f1676, %f1683;
	st.global.v4.f32 	[%rd59+128], {%f1678, %f1680, %f1682, %f1684};
	ret;

}


// ===== COMPILED SASS (sm_100) =====

	.target	sm_100

	.elftype	@"ET_EXEC"


//--------------------- .note.nv.tkinfo           --------------------------
	.section	.note.nv.tkinfo,"",@"SHT_NOTE"
	.sectionflags	@"SHF_NOTE_NV_TKINFO"
	.tkinfo
        /*0018*/ 	.word	0x00000002
        /*0030*/ 	.string	""
        /*0030*/ 	.string	"ptxas"
        /*0030*/ 	.string	"Cuda compilation tools, release 13.0, V13.0.88"
        /*0030*/ 	.string	"Build cuda_13.0.r13.0/compiler.36424714_0"
        /*0030*/ 	.string	"-arch sm_100 -m 64 "



//--------------------- .note.nv.cuinfo           --------------------------
	.section	.note.nv.cuinfo,"",@"SHT_NOTE"
	.sectionflags	@"SHF_NOTE_NV_CUINFO"
        /*0018*/ 	.short	0x0002
        /*001a*/ 	.short	0x0064
        /*001c*/ 	.short	0x0082
	.zero		2


//--------------------- .nv.info                  --------------------------
	.section	.nv.info,"",@"SHT_CUDA_INFO"
	.align	4


	//----- nvinfo : EIATTR_REGCOUNT
	.align		4
        /*0000*/ 	.byte	0x04, 0x2f
        /*0002*/ 	.short	(.L_1 - .L_0)
	.align		4
.L_0:
        /*0004*/ 	.word	index@(_Z9matrixMulPKfS0_Pfiiiff)
        /*0008*/ 	.word	0x00000086


	//----- nvinfo : EIATTR_FRAME_SIZE
	.align		4
.L_1:
        /*000c*/ 	.byte	0x04, 0x11
        /*000e*/ 	.short	(.L_3 - .L_2)
	.align		4
.L_2:
        /*0010*/ 	.word	index@(_Z9matrixMulPKfS0_Pfiiiff)
        /*0014*/ 	.word	0x00000000


	//----- nvinfo : EIATTR_MIN_STACK_SIZE
	.align		4
.L_3:
        /*0018*/ 	.byte	0x04, 0x12
        /*001a*/ 	.short	(.L_5 - .L_4)
	.align		4
.L_4:
        /*001c*/ 	.word	index@(_Z9matrixMulPKfS0_Pfiiiff)
        /*0020*/ 	.word	0x00000000
.L_5:


//--------------------- .nv.compat                --------------------------
	.section	.nv.compat,"",@"SHT_CUDA_COMPAT_INFO"
	.align	4
        /*0000*/ 	.byte	0x02, 0x09, 0x00, 0x00, 0x02, 0x02, 0x01, 0x00, 0x02, 0x05, 0x05, 0x00, 0x03, 0x07, 0x01, 0x01
        /*0010*/ 	.byte	0x02, 0x03, 0x00, 0x00, 0x02, 0x06, 0x01, 0x00, 0x04, 0x0b, 0x08, 0x00, 0x09, 0x00, 0x00, 0x00
        /*0020*/ 	.byte	0x00, 0x00, 0x00, 0x00


//--------------------- .nv.info._Z9matrixMulPKfS0_Pfiiiff --------------------------
	.section	.nv.info._Z9matrixMulPKfS0_Pfiiiff,"",@"SHT_CUDA_INFO"
	.sectionflags	@""
	.align	4


	//----- nvinfo : EIATTR_CUDA_API_VERSION
	.align		4
        /*0000*/ 	.byte	0x04, 0x37
        /*0002*/ 	.short	(.L_7 - .L_6)
.L_6:
        /*0004*/ 	.word	0x00000082


	//----- nvinfo : EIATTR_KPARAM_INFO
	.align		4
.L_7:
        /*0008*/ 	.byte	0x04, 0x17
        /*000a*/ 	.short	(.L_9 - .L_8)
.L_8:
        /*000c*/ 	.word	0x00000000
        /*0010*/ 	.short	0x0007
        /*0012*/ 	.short	0x0028
        /*0014*/ 	.byte	0x00, 0xf0, 0x11, 0x00


	//----- nvinfo : EIATTR_KPARAM_INFO
	.align		4
.L_9:
        /*0018*/ 	.byte	0x04, 0x17
        /*001a*/ 	.short	(.L_11 - .L_10)
.L_10:
        /*001c*/ 	.word	0x00000000
        /*0020*/ 	.short	0x0006
        /*0022*/ 	.short	0x0024
        /*0024*/ 	.byte	0x00, 0xf0, 0x11, 0x00


	//----- nvinfo : EIATTR_KPARAM_INFO
	.align		4
.L_11:
        /*0028*/ 	.byte	0x04, 0x17
        /*002a*/ 	.short	(.L_13 - .L_12)
.L_12:
        /*002c*/ 	.word	0x00000000
        /*0030*/ 	.short	0x0005
        /*0032*/ 	.short	0x0020
        /*0034*/ 	.byte	0x00, 0xf0, 0x11, 0x00


	//----- nvinfo : EIATTR_KPARAM_INFO
	.align		4
.L_13:
        /*0038*/ 	.byte	0x04, 0x17
        /*003a*/ 	.short	(.L_15 - .L_14)
.L_14:
        /*003c*/ 	.word	0x00000000
        /*0040*/ 	.short	0x0004
        /*0042*/ 	.short	0x001c
        /*0044*/ 	.byte	0x00, 0xf0, 0x11, 0x00


	//----- nvinfo : EIATTR_KPARAM_INFO
	.align		4
.L_15:
        /*0048*/ 	.byte	0x04, 0x17
        /*004a*/ 	.short	(.L_17 - .L_16)
.L_16:
        /*004c*/ 	.word	0x00000000
        /*0050*/ 	.short	0x0003
        /*0052*/ 	.short	0x0018
        /*0054*/ 	.byte	0x00, 0xf0, 0x11, 0x00


	//----- nvinfo : EIATTR_KPARAM_INFO
	.align		4
.L_17:
        /*0058*/ 	.byte	0x04, 0x17
        /*005a*/ 	.short	(.L_19 - .L_18)
.L_18:
        /*005c*/ 	.word	0x00000000
        /*0060*/ 	.short	0x0002
        /*0062*/ 	.short	0x0010
        /*0064*/ 	.byte	0x00, 0xf5, 0x21, 0x00


	//----- nvinfo : EIATTR_KPARAM_INFO
	.align		4
.L_19:
        /*0068*/ 	.byte	0x04, 0x17
        /*006a*/ 	.short	(.L_21 - .L_20)
.L_20:
        /*006c*/ 	.word	0x00000000
        /*0070*/ 	.short	0x0001
        /*0072*/ 	.short	0x0008
        /*0074*/ 	.byte	0x00, 0xf5, 0x21, 0x00


	//----- nvinfo : EIATTR_KPARAM_INFO
	.align		4
.L_21:
        /*0078*/ 	.byte	0x04, 0x17
        /*007a*/ 	.short	(.L_23 - .L_22)
.L_22:
        /*007c*/ 	.word	0x00000000
        /*0080*/ 	.short	0x0000
        /*0082*/ 	.short	0x0000
        /*0084*/ 	.byte	0x00, 0xf5, 0x21, 0x00


	//----- nvinfo : EIATTR_SPARSE_MMA_MASK
	.align		4
.L_23:
        /*0088*/ 	.byte	0x03, 0x50
        /*008a*/ 	.short	0x0000


	//----- nvinfo : EIATTR_MAXREG_COUNT
	.align		4
        /*008c*/ 	.byte	0x03, 0x1b
        /*008e*/ 	.short	0x00ff


	//----- nvinfo : EIATTR_NUM_BARRIERS
	.align		4
        /*0090*/ 	.byte	0x02, 0x4c
        /*0092*/ 	.byte	0x01
	.zero		1


	//----- nvinfo : EIATTR_MERCURY_ISA_VERSION
	.align		4
        /*0094*/ 	.byte	0x03, 0x5f
        /*0096*/ 	.short	0x0101


	//----- nvinfo : EIATTR_VRC_CTA_INIT_COUNT
	.align		4
        /*0098*/ 	.byte	0x02, 0x4a
	.zero		1
	.zero		1


	//----- nvinfo : EIATTR_EXIT_INSTR_OFFSETS
	.align		4
        /*009c*/ 	.byte	0x04, 0x1c
        /*009e*/ 	.short	(.L_25 - .L_24)


	//   ....[0]....
.L_24:
        /*00a0*/ 	.word	0x000058c0


	//----- nvinfo : EIATTR_CBANK_PARAM_SIZE
	.align		4
.L_25:
        /*00a4*/ 	.byte	0x03, 0x19
        /*00a6*/ 	.short	0x002c


	//----- nvinfo : EIATTR_PARAM_CBANK
	.align		4
        /*00a8*/ 	.byte	0x04, 0x0a
        /*00aa*/ 	.short	(.L_27 - .L_26)
	.align		4
.L_26:
        /*00ac*/ 	.word	index@(.nv.constant0._Z9matrixMulPKfS0_Pfiiiff)
        /*00b0*/ 	.short	0x0380
        /*00b2*/ 	.short	0x002c


	//----- nvinfo : EIATTR_SW_WAR
	.align		4
.L_27:
        /*00b4*/ 	.byte	0x04, 0x36
        /*00b6*/ 	.short	(.L_29 - .L_28)
.L_28:
        /*00b8*/ 	.word	0x00000008
.L_29:


//--------------------- .nv.callgraph             --------------------------
	.section	.nv.callgraph,"",@"SHT_CUDA_CALLGRAPH"
	.align	4
	.sectionentsize	8
	.align		4
        /*0000*/ 	.word	0x00000000
	.align		4
        /*0004*/ 	.word	0xffffffff
	.align		4
        /*0008*/ 	.word	0x00000000
	.align		4
        /*000c*/ 	.word	0xfffffffe
	.align		4
        /*0010*/ 	.word	0x00000000
	.align		4
        /*0014*/ 	.word	0xfffffffd
	.align		4
        /*0018*/ 	.word	0x00000000
	.align		4
        /*001c*/ 	.word	0xfffffffc


//--------------------- .text._Z9matrixMulPKfS0_Pfiiiff --------------------------
	.section	.text._Z9matrixMulPKfS0_Pfiiiff,"ax",@progbits
	.align	128
        .global         _Z9matrixMulPKfS0_Pfiiiff
        .type           _Z9matrixMulPKfS0_Pfiiiff,@function
        .size           _Z9matrixMulPKfS0_Pfiiiff,(.L_x_3 - _Z9matrixMulPKfS0_Pfiiiff)
        .other          _Z9matrixMulPKfS0_Pfiiiff,@"STO_CUDA_ENTRY STV_DEFAULT"
_Z9matrixMulPKfS0_Pfiiiff:
.text._Z9matrixMulPKfS0_Pfiiiff:
[----:B------:R-:W-:Y:S01]  /*0000*/  LDC R1, c[0x0][0x37c] ;  /* 0x0000df00ff017b82 */ /* 0x000fe20000000800 */
[----:B------:R-:W0:Y:S07]  /*0010*/  S2R R16, SR_TID.Y ;  /* 0x0000000000107919 */ /* 0x000e2e0000002200 */
[----:B------:R-:W1:Y:S01]  /*0020*/  LDC R9, c[0x0][0x360] ;  /* 0x0000d800ff097b82 */ /* 0x000e620000000800 */
[----:B------:R-:W0:Y:S01]  /*0030*/  LDCU UR5, c[0x0][0x364] ;  /* 0x00006c80ff0577ac */ /* 0x000e220008000800 */
[----:B------:R-:W0:Y:S01]  /*0040*/  S2R R3, SR_TID.X ;  /* 0x0000000000037919 */ /* 0x000e220000002100 */
[----:B------:R-:W2:Y:S05]  /*0050*/  LDCU.128 UR12, c[0x0][0x380] ;  /* 0x00007000ff0c77ac */ /* 0x000eaa0008000c00 */
[----:B------:R-:W3:Y:S01]  /*0060*/  LDC R8, c[0x0][0x39c] ;  /* 0x0000e700ff087b82 */ /* 0x000ee20000000800 */
[----:B------:R-:W4:Y:S07]  /*0070*/  LDCU.64 UR6, c[0x0][0x358] ;  /* 0x00006b00ff0677ac */ /* 0x000f2e0008000a00 */
[----:B------:R-:W5:Y:S08]  /*0080*/  LDC R0, c[0x0][0x3a0] ;  /* 0x0000e800ff007b82 */ /* 0x000f700000000800 */
[----:B------:R-:W2:Y:S08]  /*0090*/  S2UR UR4, SR_CTAID.Y ;  /* 0x00000000000479c3 */ /* 0x000eb00000002600 */
[----:B------:R-:W1:Y:S01]  /*00a0*/  S2UR UR8, SR_CTAID.X ;  /* 0x00000000000879c3 */ /* 0x000e620000002500 */
[----:B0-----:R-:W-:-:S05]  /*00b0*/  IMAD R16, R16, UR5, R3 ;  /* 0x0000000510107c24 */ /* 0x001fca000f8e0203 */
[--C-:B------:R-:W-:Y:S02]  /*00c0*/  SHF.R.U32.HI R3, RZ, 0x5, R16.reuse ;  /* 0x00000005ff037819 */ /* 0x100fe40000011610 */
[C---:B------:R-:W-:Y:S02]  /*00d0*/  LOP3.LUT R2, R16.reuse, 0x1f, RZ, 0xc0, !PT ;  /* 0x0000001f10027812 */ /* 0x040fe400078ec0ff */
[----:B------:R-:W-:Y:S02]  /*00e0*/  SHF.R.U32.HI R11, RZ, 0x1, R16 ;  /* 0x00000001ff0b7819 */ /* 0x000fe40000011610 */
[----:B------:R-:W-:Y:S01]  /*00f0*/  SHF.L.U32 R4, R16, 0x2, RZ ;  /* 0x0000000210047819 */ /* 0x000fe200000006ff */
[----:B---3--:R-:W-:Y:S01]  /*0100*/  IMAD R2, R3, R8, R2 ;  /* 0x0000000803027224 */ /* 0x008fe200078e0202 */
[----:B--2---:R-:W-:Y:S01]  /*0110*/  UIMAD UR4, UR4, UR5, URZ ;  /* 0x00000005040472a4 */ /* 0x004fe2000f8e02ff */
[----:B-----5:R-:W-:Y:S01]  /*0120*/  IMAD R5, R11, R0, RZ ;  /* 0x000000000b057224 */ /* 0x020fe200078e02ff */
[----:B------:R-:W-:-:S02]  /*0130*/  LOP3.LUT R10, R4, 0x4, RZ, 0xc0, !PT ;  /* 0x00000004040a7812 */ /* 0x000fc400078ec0ff */
[----:B------:R-:W-:Y:S01]  /*0140*/  SHF.R.S32.HI R3, RZ, 0x1f, R2 ;  /* 0x0000001fff037819 */ /* 0x000fe20000011402 */
[----:B------:R-:W-:Y:S01]  /*0150*/  USHF.L.U32 UR4, UR4, 0x3, URZ ;  /* 0x0000000304047899 */ /* 0x000fe200080006ff */
[----:B------:R-:W-:Y:S01]  /*0160*/  IADD3 R4, P0, PT, R10, R5, RZ ;  /* 0x000000050a047210 */ /* 0x000fe20007f1e0ff */
[----:B-1----:R-:W-:Y:S01]  /*0170*/  IMAD R9, R9, UR8, RZ ;  /* 0x0000000809097c24 */ /* 0x002fe2000f8e02ff */
[----:B------:R-:W-:Y:S01]  /*0180*/  SHF.R.S32.HI R6, RZ, 0x1f, R0 ;  /* 0x0000001fff067819 */ /* 0x000fe20000011400 */
[----:B------:R-:W0:Y:S01]  /*0190*/  S2R R17, SR_SWINHI ;  /* 0x0000000000117919 */ /* 0x000e220000002f00 */
[----:B------:R-:W-:Y:S01]  /*01a0*/  LEA.HI.X.SX32 R5, R5, RZ, 0x1, P0 ;  /* 0x000000ff05057211 */ /* 0x000fe200000f0eff */
[----:B------:R-:W-:Y:S01]  /*01b0*/  IMAD.WIDE.U32 R2, R9, 0x8, R2 ;  /* 0x0000000809027825 */ /* 0x000fe200078e0002 */
[----:B------:R-:W1:Y:S03]  /*01c0*/  LDCU.64 UR8, c[0x0][0x390] ;  /* 0x00007200ff0877ac */ /* 0x000e660008000a00 */
[----:B------:R-:W-:Y:S01]  /*01d0*/  IMAD.WIDE.U32 R4, R0, UR4, R4 ;  /* 0x0000000400047c25 */ /* 0x000fe2000f8e0004 */
[----:B------:R-:W-:-:S03]  /*01e0*/  LEA R66, P0, R2, UR14, 0x2 ;  /* 0x0000000e02427c11 */ /* 0x000fc6000f8010ff */
[----:B------:R-:W-:Y:S01]  /*01f0*/  IMAD R7, R6, UR4, RZ ;  /* 0x0000000406077c24 */ /* 0x000fe2000f8e02ff */
[----:B------:R-:W-:Y:S02]  /*0200*/  LEA.HI.X R67, R2, UR15, R3, 0x2, P0 ;  /* 0x0000000f02437c11 */ /* 0x000fe400080f1403 */
[C---:B------:R-:W-:Y:S02]  /*0210*/  LEA R6, P0, R4.reuse, UR12, 0x2 ;  /* 0x0000000c04067c11 */ /* 0x040fe4000f8010ff */
[----:B------:R-:W-:Y:S01]  /*0220*/  IADD3 R3, PT, PT, R5, R7, RZ ;  /* 0x0000000705037210 */ /* 0x000fe20007ffe0ff */
[----:B----4-:R-:W2:Y:S03]  /*0230*/  LDG.E R22, desc[UR6][R66.64] ;  /* 0x0000000642167981 */ /* 0x010ea6000c1e1900 */
[----:B------:R-:W-:Y:S01]  /*0240*/  LEA.HI.X R7, R4, UR13, R3, 0x2, P0 ;  /* 0x0000000d04077c11 */ /* 0x000fe200080f1403 */
[----:B------:R-:W3:Y:S04]  /*0250*/  LDG.E R23, desc[UR6][R66.64+0x80] ;  /* 0x0000800642177981 */ /* 0x000ee8000c1e1900 */
[----:B------:R-:W4:Y:S04]  /*0260*/  LDG.E R24, desc[UR6][R66.64+0x100] ;  /* 0x0001000642187981 */ /* 0x000f28000c1e1900 */
[----:B------:R-:W5:Y:S04]  /*0270*/  LDG.E R25, desc[UR6][R66.64+0x180] ;  /* 0x0001800642197981 */ /* 0x000f68000c1e1900 */
[----:B------:R-:W5:Y:S01]  /*0280*/  LDG.E.128 R12, desc[UR6][R6.64] ;  /* 0x00000006060c7981 */ /* 0x000f62000c1e1d00 */
[----:B------:R-:W1:Y:S01]  /*0290*/  S2R R5, SR_CgaCtaId ;  /* 0x0000000000057919 */ /* 0x000e620000008800 */
[----:B------:R-:W-:-:S02]  /*02a0*/  MOV R2, 0x400 ;  /* 0x0000040000027802 */ /* 0x000fc40000000f00 */
[----:B------:R-:W-:Y:S01]  /*02b0*/  SHF.R.U32.HI R3, RZ, 0x3, R16 ;  /* 0x00000003ff037819 */ /* 0x000fe20000011610 */
[----:B------:R-:W-:Y:S01]  /*02c0*/  IMAD R27, R10, 0x84, R11 ;  /* 0x000000840a1b7824 */ /* 0x000fe200078e020b */
[----:B-1----:R-:W-:Y:S02]  /*02d0*/  LEA R2, R5, R2, 0x18 ;  /* 0x0000000205027211 */ /* 0x002fe400078ec0ff */
[----:B------:R-:W-:Y:S02]  /*02e0*/  LOP3.LUT R5, R3, 0x2, RZ, 0xc0, !PT ;  /* 0x0000000203057812 */ /* 0x000fe400078ec0ff */
[----:B------:R-:W-:Y:S02]  /*02f0*/  MOV R10, R2 ;  /* 0x00000002000a7202 */ /* 0x000fe40000000f00 */
[----:B0-----:R-:W-:Y:S02]  /*0300*/  MOV R11, R17 ;  /* 0x00000011000b7202 */ /* 0x001fe40000000f00 */
[----:B------:R-:W-:-:S02]  /*0310*/  SHF.L.U32 R17, R16, 0x2, RZ ;  /* 0x0000000210117819 */ /* 0x000fc400000006ff */
[--C-:B------:R-:W-:Y:S02]  /*0320*/  LOP3.LUT R4, R5, 0x1, R16.reuse, 0xf8, !PT ;  /* 0x0000000105047812 */ /* 0x100fe400078ef810 */
[----:B------:R-:W-:Y:S02]  /*0330*/  LOP3.LUT R17, R17, 0xffff80, RZ, 0xc0, !PT ;  /* 0x00ffff8011117812 */ /* 0x000fe400078ec0ff */
[----:B------:R-:W-:Y:S01]  /*0340*/  LOP3.LUT R4, R4, 0x7fff8, R3, 0xf8, !PT ;  /* 0x0007fff804047812 */ /* 0x000fe200078ef803 */
[----:B------:R-:W-:Y:S01]  /*0350*/  HFMA2 R3, -RZ, RZ, 0, 0 ;  /* 0x00000000ff037431 */ /* 0x000fe200000001ff */
[----:B------:R-:W-:Y:S02]  /*0360*/  SHF.L.U32 R2, R16, 0x1, RZ ;  /* 0x0000000110027819 */ /* 0x000fe400000006ff */
[----:B------:R-:W-:Y:S02]  /*0370*/  IADD3 R20, P0, PT, R10, 0x4000, RZ ;  /* 0x000040000a147810 */ /* 0x000fe40007f1e0ff */
[----:B------:R-:W-:-:S02]  /*0380*/  LOP3.LUT R19, R17, 0x1f, R16, 0xf8, !PT ;  /* 0x0000001f11137812 */ /* 0x000fc400078ef810 */
[----:B------:R-:W-:Y:S02]  /*0390*/  LOP3.LUT R2, R2, 0x5c, RZ, 0xc0, !PT ;  /* 0x0000005c02027812 */ /* 0x000fe400078ec0ff */
[----:B------:R-:W-:Y:S02]  /*03a0*/  IADD3.X R21, PT, PT, RZ, R11, RZ, P0, !PT ;  /* 0x0000000bff157210 */ /* 0x000fe400007fe4ff */
[----:B------:R-:W-:Y:S02]  /*03b0*/  LEA R18, P0, R19, R20, 0x2 ;  /* 0x0000001413127211 */ /* 0x000fe400078010ff */
[----:B------:R-:W-:Y:S01]  /*03c0*/  SHF.L.U32 R81, R4, 0x2, RZ ;  /* 0x0000000204517819 */ /* 0x000fe200000006ff */
[----:B------:R-:W-:Y:S01]  /*03d0*/  IMAD.WIDE.U32 R4, R9, 0x8, R2 ;  /* 0x0000000809047825 */ /* 0x000fe200078e0002 */
[----:B------:R-:W-:-:S03]  /*03e0*/  LEA.HI.X R19, R19, R21, RZ, 0x2, P0 ;  /* 0x0000001513137211 */ /* 0x000fc600000f14ff */
[----:B------:R-:W-:-:S04]  /*03f0*/  IMAD.WIDE.U32 R16, R2, 0x4, R20 ;  /* 0x0000000402107825 */ /* 0x000fc800078e0014 */
[----:B------:R-:W-:Y:S01]  /*0400*/  IMAD.WIDE.U32 R2, R27, 0x4, R10 ;  /* 0x000000041b027825 */ /* 0x000fe200078e000a */
[----:B------:R-:W-:-:S04]  /*0410*/  MOV R26, R18 ;  /* 0x00000012001a7202 */ /* 0x000fc80000000f00 */
[----:B------:R-:W-:Y:S02]  /*0420*/  MOV R3, R2 ;  /* 0x0000000200037202 */ /* 0x000fe40000000f00 */
[C---:B------:R-:W-:Y:S01]  /*0430*/  IADD3 R9, PT, PT, R81.reuse, UR4, RZ ;  /* 0x0000000451097c10 */ /* 0x040fe2000fffe0ff */
[----:B------:R-:W-:Y:S01]  /*0440*/  IMAD.WIDE.U32 R80, R81, 0x4, R10 ;  /* 0x0000000451507825 */ /* 0x000fe200078e000a */
[----:B------:R-:W-:-:S04]  /*0450*/  MOV R10, R16 ;  /* 0x00000010000a7202 */ /* 0x000fc80000000f00 */
[----:B------:R-:W-:Y:S01]  /*0460*/  MOV R80, R80 ;  /* 0x0000005000507202 */ /* 0x000fe20000000f00 */
[----:B------:R-:W-:Y:S01]  /*0470*/  IMAD.WIDE.U32 R4, R9, R8, R4 ;  /* 0x0000000809047225 */ /* 0x000fe200078e0004 */
[----:B------:R-:W-:Y:S02]  /*0480*/  SHF.R.S32.HI R20, RZ, 0x1f, R8 ;  /* 0x0000001fff147819 */ /* 0x000fe40000011408 */
[----:B------:R-:W-:-:S03]  /*0490*/  LEA R92, P0, R4, UR8, 0x2 ;  /* 0x00000008045c7c11 */ /* 0x000fc6000f8010ff */
[----:B------:R-:W-:-:S05]  /*04a0*/  IMAD R9, R9, R20, R5 ;  /* 0x0000001409097224 */ /* 0x000fca00078e0205 */
[----:B------:R-:W-:Y:S02]  /*04b0*/  LEA.HI.X R93, R4, UR9, R9, 0x2, P0 ;  /* 0x00000009045d7c11 */ /* 0x000fe400080f1409 */
[----:B------:R-:W-:Y:S01]  /*04c0*/  ISETP.GE.AND P0, PT, R0, 0x9, PT ;  /* 0x000000090000780c */ /* 0x000fe20003f06270 */
[----:B------:R-:W-:Y:S02]  /*04d0*/  HFMA2 R94, -RZ, RZ, 0, 0 ;  /* 0x00000000ff5e7431 */ /* 0x000fe400000001ff */
[----:B------:R-:W-:Y:S02]  /*04e0*/  HFMA2 R122, -RZ, RZ, 0, 0 ;  /* 0x00000000ff7a7431 */ /* 0x000fe400000001ff */
[----:B------:R-:W-:Y:S02]  /*04f0*/  HFMA2 R112, -RZ, RZ, 0, 0 ;  /* 0x00000000ff707431 */ /* 0x000fe400000001ff */
[----:B------:R-:W-:Y:S02]  /*0500*/  HFMA2 R11, -RZ, RZ, 0, 0 ;  /* 0x00000000ff0b7431 */ /* 0x000fe400000001ff */
[----:B------:R-:W-:-:S02]  /*0510*/  HFMA2 R124, -RZ, RZ, 0, 0 ;  /* 0x00000000ff7c7431 */ /* 0x000fc400000001ff */
[----:B------:R-:W-:Y:S02]  /*0520*/  HFMA2 R116, -RZ, RZ, 0, 0 ;  /* 0x00000000ff747431 */ /* 0x000fe400000001ff */
[----:B------:R-:W-:Y:S02]  /*0530*/  HFMA2 R104, -RZ, RZ, 0, 0 ;  /* 0x00000000ff687431 */ /* 0x000fe400000001ff */
[----:B------:R-:W-:Y:S01]  /*0540*/  HFMA2 R81, -RZ, RZ, 0, 0 ;  /* 0x00000000ff517431 */ /* 0x000fe200000001ff */
[----:B------:R-:W-:Y:S02]  /*0550*/  CS2R R98, SRZ ;  /* 0x0000000000627805 */ /* 0x000fe4000001ff00 */
[----:B------:R-:W-:Y:S02]  /*0560*/  CS2R R76, SRZ ;  /* 0x00000000004c7805 */ /* 0x000fe4000001ff00 */
[----:B------:R-:W-:Y:S02]  /*0570*/  CS2R R84, SRZ ;  /* 0x0000000000547805 */ /* 0x000fe4000001ff00 */
[----:B------:R-:W-:-:S02]  /*0580*/  CS2R R62, SRZ ;  /* 0x00000000003e7805 */ /* 0x000fc4000001ff00 */
[----:B------:R-:W-:Y:S02]  /*0590*/  CS2R R74, SRZ ;  /* 0x00000000004a7805 */ /* 0x000fe4000001ff00 */
[----:B------:R-:W-:Y:S02]  /*05a0*/  CS2R R90, SRZ ;  /* 0x00000000005a7805 */ /* 0x000fe4000001ff00 */
        /* <DEDUP_REMOVED lines=8> */
[----:B------:R-:W-:Y:S02]  /*0630*/  MOV R71, RZ ;  /* 0x000000ff00477202 */ /* 0x000fe40000000f00 */
[----:B------:R-:W-:-:S02]  /*0640*/  CS2R R82, SRZ ;  /* 0x0000000000527805 */ /* 0x000fc4000001ff00 */
[----:B------:R-:W-:Y:S02]  /*0650*/  CS2R R16, SRZ ;  /* 0x0000000000107805 */ /* 0x000fe4000001ff00 */
[----:B------:R-:W-:Y:S02]  /*0660*/  CS2R R60, SRZ ;  /* 0x00000000003c7805 */ /* 0x000fe4000001ff00 */
[----:B------:R-:W-:Y:S02]  /*0670*/  MOV R120, RZ ;  /* 0x000000ff00787202 */ /* 0x000fe40000000f00 */
[----:B------:R-:W-:Y:S02]  /*0680*/  CS2R R78, SRZ ;  /* 0x00000000004e7805 */ /* 0x000fe4000001ff00 */
[----:B------:R-:W-:Y:S02]  /*0690*/  CS2R R106, SRZ ;  /* 0x00000000006a7805 */ /* 0x000fe4000001ff00 */
[----:B------:R-:W-:-:S02]  /*06a0*/  CS2R R50, SRZ ;  /* 0x0000000000327805 */ /* 0x000fc4000001ff00 */
[----:B------:R-:W-:Y:S02]  /*06b0*/  CS2R R48, SRZ ;  /* 0x0000000000307805 */ /* 0x000fe4000001ff00 */
[----:B------:R-:W-:Y:S02]  /*06c0*/  MOV R9, RZ ;  /* 0x000000ff00097202 */ /* 0x000fe40000000f00 */
[----:B------:R-:W-:Y:S02]  /*06d0*/  CS2R R44, SRZ ;  /* 0x00000000002c7805 */ /* 0x000fe4000001ff00 */
[----:B------:R-:W-:Y:S02]  /*06e0*/  MOV R58, RZ ;  /* 0x000000ff003a7202 */ /* 0x000fe40000000f00 */
[----:B------:R-:W-:Y:S02]  /*06f0*/  CS2R R96, SRZ ;  /* 0x0000000000607805 */ /* 0x000fe4000001ff00 */
[----:B------:R-:W-:-:S02]  /*0700*/  MOV R114, RZ ;  /* 0x000000ff00727202 */ /* 0x000fc40000000f00 */
[----:B------:R-:W-:Y:S02]  /*0710*/  CS2R R100, SRZ ;  /* 0x0000000000647805 */ /* 0x000fe4000001ff00 */
[----:B------:R-:W-:Y:S02]  /*0720*/  MOV R118, RZ ;  /* 0x000000ff00767202 */ /* 0x000fe40000000f00 */
[----:B------:R-:W-:Y:S01]  /*0730*/  MOV R56, RZ ;  /* 0x000000ff00387202 */ /* 0x000fe20000000f00 */
[----:B--2---:R0:W-:Y:S04]  /*0740*/  STS [R26], R22 ;  /* 0x000000161a007388 */ /* 0x0041e80000000800 */
[----:B---3--:R1:W-:Y:S04]  /*0750*/  STS [R26+0x80], R23 ;  /* 0x000080171a007388 */ /* 0x0083e80000000800 */
[----:B----4-:R1:W-:Y:S04]  /*0760*/  STS [R26+0x100], R24 ;  /* 0x000100181a007388 */ /* 0x0103e80000000800 */
[----:B-----5:R1:W-:Y:S04]  /*0770*/  STS [R26+0x180], R25 ;  /* 0x000180191a007388 */ /* 0x0203e80000000800 */
[----:B------:R1:W-:Y:S04]  /*0780*/  STS [R3], R12 ;  /* 0x0000000c03007388 */ /* 0x0003e80000000800 */
[----:B------:R1:W-:Y:S04]  /*0790*/  STS [R3+0x210], R13 ;  /* 0x0002100d03007388 */ /* 0x0003e80000000800 */
[----:B------:R1:W-:Y:S04]  /*07a0*/  STS [R3+0x420], R14 ;  /* 0x0004200e03007388 */ /* 0x0003e80000000800 */
[----:B------:R1:W-:Y:S01]  /*07b0*/  STS [R3+0x630], R15 ;  /* 0x0006300f03007388 */ /* 0x0003e20000000800 */
[----:B------:R-:W-:Y:S06]  /*07c0*/  BAR.SYNC.DEFER_BLOCKING 0x0 ;  /* 0x0000000000007b1d */ /* 0x000fec0000010000 */
[----:B------:R1:W2:Y:S04]  /*07d0*/  LDS.128 R40, [R10] ;  /* 0x000000000a287984 */ /* 0x0002a80000000c00 */
[----:B------:R1:W3:Y:S04]  /*07e0*/  LDS.128 R36, [R10+0x80] ;  /* 0x000080000a247984 */ /* 0x0002e80000000c00 */
[----:B------:R1:W4:Y:S04]  /*07f0*/  LDS.128 R28, [R80] ;  /* 0x00000000501c7984 */ /* 0x0003280000000c00 */
[----:B------:R1:W1:Y:S01]  /*0800*/  LDS.128 R12, [R80+0x40] ;  /* 0x00004000500c7984 */ /* 0x0002620000000c00 */
[----:B0-----:R-:W-:Y:S01]  /*0810*/  MOV R22, RZ ;  /* 0x000000ff00167202 */ /* 0x001fe20000000f00 */
[----:B------:R-:W-:Y:S06]  /*0820*/  @!P0 BRA `(.L_x_0) ;  /* 0x00000024000c8947 */ /* 0x000fec0003800000 */
[----:B------:R-:W-:Y:S01]  /*0830*/  IADD3 R2, P0, PT, R6, 0x20, RZ ;  /* 0x0000002006027810 */ /* 0x000fe20007f1e0ff */
[----:B------:R-:W-:Y:S01]  /*0840*/  UMOV UR4, URZ ;  /* 0x000000ff00047c82 */ /* 0x000fe20008000000 */
[----:B------:R-:W-:Y:S02]  /*0850*/  MOV R4, R3 ;  /* 0x0000000300047202 */ /* 0x000fe40000000f00 */
[----:B------:R-:W-:Y:S02]  /*0860*/  MOV R5, R26 ;  /* 0x0000001a00057202 */ /* 0x000fe40000000f00 */
[----:B-1----:R-:W-:Y:S02]  /*0870*/  SHF.L.U32 R3, R8, 0x3, RZ ;  /* 0x0000000308037819 */ /* 0x002fe400000006ff */
[----:B------:R-:W-:Y:S02]  /*0880*/  MOV R98, RZ ;  /* 0x000000ff00627202 */ /* 0x000fe40000000f00 */
[----:B------:R-:W-:-:S07]  /*0890*/  IADD3.X R7, PT, PT, RZ, R7, RZ, P0, !PT ;  /* 0x00000007ff077210 */ /* 0x000fce00007fe4ff */
.L_x_1:
[C---:B--2-4-:R-:W-:Y:S01]  /*08a0*/  FFMA R81, R28.reuse, R40, R81 ;  /* 0x000000281c517223 */ /* 0x054fe20000000051 */
[C---:B------:R-:W-:Y:S01]  /*08b0*/  FFMA R26, R28.reuse, R41, R102 ;  /* 0x000000291c1a7223 */ /* 0x040fe20000000066 */
[C---:B------:R-:W-:Y:S01]  /*08c0*/  FFMA R79, R28.reuse, R42, R79 ;  /* 0x0000002a1c4f7223 */ /* 0x040fe2000000004f */
[C---:B------:R-:W-:Y:S01]  /*08d0*/  FFMA R24, R28.reuse, R43, R96 ;  /* 0x0000002b1c187223 */ /* 0x040fe20000000060 */
[C---:B---3--:R-:W-:Y:S01]  /*08e0*/  FFMA R85, R28.reuse, R36, R85 ;  /* 0x000000241c557223 */ /* 0x048fe20000000055 */
[C---:B------:R-:W-:Y:S01]  /*08f0*/  FFMA R100, R28.reuse, R37, R100 ;  /* 0x000000251c647223 */ /* 0x040fe20000000064 */
[C---:B------:R-:W-:Y:S01]  /*0900*/  FFMA R83, R28.reuse, R38, R83 ;  /* 0x000000261c537223 */ /* 0x040fe20000000053 */
[----:B------:R-:W-:Y:S01]  /*0910*/  FFMA R110, R28, R39, R48 ;  /* 0x000000271c6e7223 */ /* 0x000fe20000000030 */
[C---:B------:R-:W-:Y:S01]  /*0920*/  FFMA R101, R30.reuse, R40, R101 ;  /* 0x000000281e657223 */ /* 0x040fe20000000065 */
[C---:B------:R-:W-:Y:S01]  /*0930*/  FFMA R116, R30.reuse, R41, R116 ;  /* 0x000000291e747223 */ /* 0x040fe20000000074 */
[C---:B------:R-:W-:Y:S01]  /*0940*/  FFMA R99, R30.reuse, R42, R99 ;  /* 0x0000002a1e637223 */ /* 0x040fe20000000063 */
[C---:B------:R-:W-:Y:S01]  /*0950*/  FFMA R114, R30.reuse, R43, R114 ;  /* 0x0000002b1e727223 */ /* 0x040fe20000000072 */
[C---:B------:R-:W-:Y:S01]  /*0960*/  FFMA R97, R30.reuse, R36, R97 ;  /* 0x000000241e617223 */ /* 0x040fe20000000061 */
[C---:B------:R-:W-:Y:S01]  /*0970*/  FFMA R28, R30.reuse, R37, R124 ;  /* 0x000000251e1c7223 */ /* 0x040fe2000000007c */
[C---:B------:R-:W-:Y:S01]  /*0980*/  FFMA R25, R30.reuse, R38, R45 ;  /* 0x000000261e197223 */ /* 0x040fe2000000002d */
[----:B------:R-:W-:Y:S01]  /*0990*/  FFMA R30, R30, R39, R50 ;  /* 0x000000271e1e7223 */ /* 0x000fe20000000032 */
[C---:B------:R-:W-:Y:S01]  /*09a0*/  FFMA R48, R31.reuse, R41, R44 ;  /* 0x000000291f307223 */ /* 0x040fe2000000002c */
[----:B------:R-:W-:Y:S01]  /*09b0*/  FFMA R50, R31, R37, R46 ;  /* 0x000000251f327223 */ /* 0x000fe2000000002e */
[-C--:B------:R-:W-:Y:S01]  /*09c0*/  FFMA R59, R14, R40.reuse, R47 ;  /* 0x000000280e3b7223 */ /* 0x080fe2000000002f */
[C---:B------:R-:W-:Y:S01]  /*09d0*/  FFMA R64, R15.reuse, R40, R20 ;  /* 0x000000280f407223 */ /* 0x040fe20000000014 */
[----:B------:R-:W-:Y:S01]  /*09e0*/  FFMA R102, R15, R42, R22 ;  /* 0x0000002a0f667223 */ /* 0x000fe20000000016 */
[C---:B------:R-:W-:Y:S01]  /*09f0*/  FFMA R124, R12.reuse, R43, R21 ;  /* 0x0000002b0c7c7223 */ /* 0x040fe20000000015 */
[----:B------:R-:W-:Y:S01]  /*0a00*/  LDS.128 R32, [R10+0x200] ;  /* 0x000200000a207984 */ /* 0x000fe20000000c00 */
[CC--:B------:R-:W-:Y:S01]  /*0a10*/  FFMA R95, R29.reuse, R40.reuse, R56 ;  /* 0x000000281d5f7223 */ /* 0x0c0fe20000000038 */
[-C--:B------:R-:W-:Y:S01]  /*0a20*/  FFMA R108, R29, R41.reuse, R108 ;  /* 0x000000291d6c7223 */ /* 0x080fe2000000006c */
[-C--:B------:R-:W-:Y:S01]  /*0a30*/  FFMA R57, R31, R40.reuse, R58 ;  /* 0x000000281f397223 */ /* 0x080fe2000000003a */
[----:B------:R-:W0:Y:S01]  /*0a40*/  LDS.128 R52, [R80+0x210] ;  /* 0x0002100050347984 */ /* 0x000e220000000c00 */
[CC--:B------:R-:W-:Y:S01]  /*0a50*/  FFMA R17, R12.reuse, R40.reuse, R17 ;  /* 0x000000280c117223 */ /* 0x0c0fe20000000011 */
[C---:B------:R-:W-:Y:S01]  /*0a60*/  FFMA R56, R13.reuse, R40, R120 ;  /* 0x000000280d387223 */ /* 0x040fe20000000078 */
[-C--:B------:R-:W-:Y:S01]  /*0a70*/  FFMA R68, R12, R41.reuse, R51 ;  /* 0x000000290c447223 */ /* 0x080fe20000000033 */
[----:B------:R-:W1:Y:S01]  /*0a80*/  LDS.128 R44, [R10+0x280] ;  /* 0x000280000a2c7984 */ /* 0x000e620000000c00 */
[-C--:B------:R-:W-:Y:S01]  /*0a90*/  FFMA R60, R13, R41.reuse, R60 ;  /* 0x000000290d3c7223 */ /* 0x080fe2000000003c */
[-C--:B------:R-:W-:Y:S01]  /*0aa0*/  FFMA R19, R14, R41.reuse, R19 ;  /* 0x000000290e137223 */ /* 0x080fe20000000013 */
[----:B------:R-:W-:Y:S01]  /*0ab0*/  FFMA R70, R15, R41, R90 ;  /* 0x000000290f467223 */ /* 0x000fe2000000005a */
[----:B------:R-:W2:Y:S01]  /*0ac0*/  LDS.128 R20, [R80+0x250] ;  /* 0x0002500050147984 */ /* 0x000ea20000000c00 */
[----:B------:R-:W-:-:S04]  /*0ad0*/  IMAD.WIDE R40, R3, 0x4, R66 ;  /* 0x0000000403287825 */ /* 0x000fc800078e0242 */
[C---:B------:R-:W-:Y:S01]  /*0ae0*/  FFMA R91, R29.reuse, R42, R91 ;  /* 0x0000002a1d5b7223 */ /* 0x040fe2000000005b */
[C---:B------:R-:W-:Y:S01]  /*0af0*/  FFMA R106, R29.reuse, R43, R106 ;  /* 0x0000002b1d6a7223 */ /* 0x040fe2000000006a */
[C---:B------:R-:W-:Y:S01]  /*0b00*/  FFMA R89, R29.reuse, R36, R89 ;  /* 0x000000241d597223 */ /* 0x040fe20000000059 */
[C---:B------:R-:W-:Y:S01]  /*0b10*/  FFMA R104, R29.reuse, R37, R104 ;  /* 0x000000251d687223 */ /* 0x040fe20000000068 */
[C---:B------:R-:W-:Y:S01]  /*0b20*/  FFMA R87, R29.reuse, R38, R87 ;  /* 0x000000261d577223 */ /* 0x040fe20000000057 */
[-C--:B------:R-:W-:Y:S01]  /*0b30*/  FFMA R118, R29, R39.reuse, R118 ;  /* 0x000000271d767223 */ /* 0x080fe20000000076 */
[C---:B------:R-:W-:Y:S01]  /*0b40*/  FFMA R58, R31.reuse, R39, R112 ;  /* 0x000000271f3a7223 */ /* 0x040fe20000000070 */
[CC--:B------:R-:W-:Y:S01]  /*0b50*/  FFMA R11, R31.reuse, R42.reuse, R11 ;  /* 0x0000002a1f0b7223 */ /* 0x0c0fe2000000000b */
[-C--:B------:R-:W-:Y:S01]  /*0b60*/  FFMA R18, R31, R43.reuse, R18 ;  /* 0x0000002b1f127223 */ /* 0x080fe20000000012 */
[-C--:B------:R-:W-:Y:S01]  /*0b70*/  FFMA R107, R12, R42.reuse, R107 ;  /* 0x0000002a0c6b7223 */ /* 0x080fe2000000006b */
[CC--:B------:R-:W-:Y:S01]  /*0b80*/  FFMA R96, R13.reuse, R42.reuse, R122 ;  /* 0x0000002a0d607223 */ /* 0x0c0fe2000000007a */
[C---:B------:R-:W-:Y:S01]  /*0b90*/  FFMA R109, R14.reuse, R42, R109 ;  /* 0x0000002a0e6d7223 */ /* 0x040fe2000000006d */
[-C--:B------:R-:W-:Y:S01]  /*0ba0*/  FFMA R72, R13, R43.reuse, R72 ;  /* 0x0000002b0d487223 */ /* 0x080fe20000000048 */
[-C--:B------:R-:W-:Y:S01]  /*0bb0*/  FFMA R103, R14, R43.reuse, R103 ;  /* 0x0000002b0e677223 */ /* 0x080fe20000000067 */
[----:B------:R-:W-:Y:S01]  /*0bc0*/  FFMA R74, R15, R43, R74 ;  /* 0x0000002b0f4a7223 */ /* 0x000fe2000000004a */
[C---:B------:R-:W-:Y:S01]  /*0bd0*/  FFMA R61, R12.reuse, R36, R61 ;  /* 0x000000240c3d7223 */ /* 0x040fe2000000003d */
[C---:B------:R-:W-:Y:S01]  /*0be0*/  FFMA R76, R12.reuse, R37, R76 ;  /* 0x000000250c4c7223 */ /* 0x040fe2000000004c */
[C---:B------:R-:W-:Y:S01]  /*0bf0*/  FFMA R63, R12.reuse, R38, R63 ;  /* 0x000000260c3f7223 */ /* 0x040fe2000000003f */
[----:B------:R-:W-:Y:S01]  /*0c00*/  FFMA R78, R12, R39, R78 ;  /* 0x000000270c4e7223 */ /* 0x000fe2000000004e */
[CC--:B------:R-:W-:Y:S01]  /*0c10*/  FFMA R69, R13.reuse, R36.reuse, R16 ;  /* 0x000000240d457223 */ /* 0x0c0fe20000000010 */
[C---:B------:R-:W-:Y:S01]  /*0c20*/  FFMA R75, R14.reuse, R36, R75 ;  /* 0x000000240e4b7223 */ /* 0x040fe2000000004b */
[C---:B------:R-:W-:Y:S01]  /*0c30*/  FFMA R86, R14.reuse, R37, R86 ;  /* 0x000000250e567223 */ /* 0x040fe20000000056 */
[CC--:B------:R-:W-:Y:S01]  /*0c40*/  FFMA R73, R14.reuse, R38.reuse, R73 ;  /* 0x000000260e497223 */ /* 0x0c0fe20000000049 */
[----:B------:R-:W-:Y:S01]  /*0c50*/  FFMA R94, R14, R39, R94 ;  /* 0x000000270e5e7223 */ /* 0x000fe2000000005e */
[----:B------:R-:W3:Y:S01]  /*0c60*/  LDG.E R6, desc[UR6][R40.64] ;  /* 0x0000000628067981 */ /* 0x000ee2000c1e1900 */
[C---:B------:R-:W-:Y:S01]  /*0c70*/  FFMA R82, R13.reuse, R37, R82 ;  /* 0x000000250d527223 */ /* 0x040fe20000000052 */
[C---:B------:R-:W-:Y:S01]  /*0c80*/  FFMA R71, R13.reuse, R38, R71 ;  /* 0x000000260d477223 */ /* 0x040fe20000000047 */
[----:B------:R-:W-:Y:S01]  /*0c90*/  FFMA R88, R13, R39, R88 ;  /* 0x000000270d587223 */ /* 0x000fe20000000058 */
[----:B------:R-:W4:Y:S01]  /*0ca0*/  LDG.E R16, desc[UR6][R40.64+0x80] ;  /* 0x0000800628107981 */ /* 0x000f22000c1e1900 */
[----:B------:R-:W-:Y:S01]  /*0cb0*/  FFMA R65, R15, R36, R62 ;  /* 0x000000240f417223 */ /* 0x000fe2000000003e */
[-C--:B0-----:R-:W-:Y:S01]  /*0cc0*/  FFMA R95, R32, R53.reuse, R95 ;  /* 0x00000035205f7223 */ /* 0x081fe2000000005f */
[-C--:B------:R-:W-:Y:S01]  /*0cd0*/  FFMA R108, R33, R53.reuse, R108 ;  /* 0x00000035216c7223 */ /* 0x080fe2000000006c */
[----:B------:R-:W5:Y:S01]  /*0ce0*/  LDG.E R14, desc[UR6][R40.64+0x100] ;  /* 0x00010006280e7981 */ /* 0x000f62000c1e1900 */
[-C--:B------:R-:W-:Y:S01]  /*0cf0*/  FFMA R91, R34, R53.reuse, R91 ;  /* 0x00000035225b7223 */ /* 0x080fe2000000005b */
[-C--:B------:R-:W-:Y:S01]  /*0d00*/  FFMA R106, R35, R53.reuse, R106 ;  /* 0x00000035236a7223 */ /* 0x080fe2000000006a */
[-C--:B-1----:R-:W-:Y:S01]  /*0d10*/  FFMA R89, R44, R53.reuse, R89 ;  /* 0x000000352c597223 */ /* 0x082fe20000000059 */
[----:B------:R0:W5:Y:S01]  /*0d20*/  LDG.E R12, desc[UR6][R40.64+0x180] ;  /* 0x00018006280c7981 */ /* 0x000162000c1e1900 */
[-C--:B------:R-:W-:Y:S01]  /*0d30*/  FFMA R104, R45, R53.reuse, R104 ;  /* 0x000000352d687223 */ /* 0x080fe20000000068 */
[-C--:B------:R-:W-:Y:S01]  /*0d40*/  FFMA R87, R46, R53.reuse, R87 ;  /* 0x000000352e577223 */ /* 0x080fe20000000057 */
[C---:B------:R-:W-:Y:S01]  /*0d50*/  FFMA R118, R47.reuse, R53, R118 ;  /* 0x000000352f767223 */ /* 0x040fe20000000076 */
[CC--:B------:R-:W-:Y:S01]  /*0d60*/  FFMA R13, R32.reuse, R55.reuse, R57 ;  /* 0x00000037200d7223 */ /* 0x0c0fe20000000039 */
[----:B------:R-:W-:Y:S01]  /*0d70*/  FFMA R42, R47, R55, R58 ;  /* 0x000000372f2a7223 */ /* 0x000fe2000000003a */
[C---:B--2---:R-:W-:Y:S01]  /*0d80*/  FFMA R53, R32.reuse, R22, R59 ;  /* 0x0000001620357223 */ /* 0x044fe2000000003b */
[----:B------:R-:W-:Y:S01]  /*0d90*/  FFMA R62, R33, R20, R68 ;  /* 0x00000014213e7223 */ /* 0x000fe20000000044 */
[C---:B------:R-:W-:Y:S01]  /*0da0*/  FFMA R9, R31.reuse, R36, R9 ;  /* 0x000000241f097223 */ /* 0x040fe20000000009 */
[----:B------:R-:W-:Y:S01]  /*0db0*/  FFMA R49, R31, R38, R49 ;  /* 0x000000261f317223 */ /* 0x000fe20000000031 */
[C---:B0-----:R-:W-:Y:S01]  /*0dc0*/  FFMA R40, R32.reuse, R21, R56 ;  /* 0x0000001520287223 */ /* 0x041fe20000000038 */
[C---:B------:R-:W-:Y:S01]  /*0dd0*/  FFMA R56, R33.reuse, R23, R70 ;  /* 0x0000001721387223 */ /* 0x040fe20000000046 */
[-C--:B------:R-:W-:Y:S01]  /*0de0*/  FFMA R81, R32, R52.reuse, R81 ;  /* 0x0000003420517223 */ /* 0x080fe20000000051 */
[-C--:B------:R-:W-:Y:S01]  /*0df0*/  FFMA R105, R33, R52.reuse, R26 ;  /* 0x0000003421697223 */ /* 0x080fe2000000001a */
[-C--:B------:R-:W-:Y:S01]  /*0e00*/  FFMA R79, R34, R52.reuse, R79 ;  /* 0x00000034224f7223 */ /* 0x080fe2000000004f */
[----:B------:R-:W-:Y:S01]  /*0e10*/  FFMA R51, R35, R52, R24 ;  /* 0x0000003423337223 */ /* 0x000fe20000000018 */
[-C--:B------:R-:W-:Y:S01]  /*0e20*/  FFMA R101, R32, R54.reuse, R101 ;  /* 0x0000003620657223 */ /* 0x080fe20000000065 */
[-C--:B------:R-:W-:Y:S01]  /*0e30*/  FFMA R116, R33, R54.reuse, R116 ;  /* 0x0000003621747223 */ /* 0x080fe20000000074 */
[-C--:B------:R-:W-:Y:S01]  /*0e40*/  FFMA R99, R34, R54.reuse, R99 ;  /* 0x0000003622637223 */ /* 0x080fe20000000063 */
[-C--:B------:R-:W-:Y:S01]  /*0e50*/  FFMA R114, R35, R54.reuse, R114 ;  /* 0x0000003623727223 */ /* 0x080fe20000000072 */
[-C--:B------:R-:W-:Y:S01]  /*0e60*/  FFMA R112, R45, R54.reuse, R28 ;  /* 0x000000362d707223 */ /* 0x080fe2000000001c */
[-C--:B------:R-:W-:Y:S01]  /*0e70*/  FFMA R41, R46, R54.reuse, R25 ;  /* 0x000000362e297223 */ /* 0x080fe20000000019 */
[----:B------:R-:W-:Y:S01]  /*0e80*/  FFMA R120, R47, R54, R30 ;  /* 0x000000362f787223 */ /* 0x000fe2000000001e */
[-C--:B------:R-:W-:Y:S01]  /*0e90*/  FFMA R122, R33, R55.reuse, R48 ;  /* 0x00000037217a7223 */ /* 0x080fe20000000030 */
[-C--:B------:R-:W-:Y:S01]  /*0ea0*/  FFMA R11, R34, R55.reuse, R11 ;  /* 0x00000037220b7223 */ /* 0x080fe2000000000b */
[----:B------:R-:W-:Y:S01]  /*0eb0*/  FFMA R18, R35, R55, R18 ;  /* 0x0000003723127223 */ /* 0x000fe20000000012 */
[C---:B------:R-:W-:Y:S01]  /*0ec0*/  FFMA R17, R32.reuse, R20, R17 ;  /* 0x0000001420117223 */ /* 0x040fe20000000011 */
[----:B------:R-:W-:Y:S01]  /*0ed0*/  FFMA R64, R32, R23, R64 ;  /* 0x0000001720407223 */ /* 0x000fe20000000040 */
[CC--:B------:R-:W-:Y:S01]  /*0ee0*/  FFMA R60, R33.reuse, R21.reuse, R60 ;  /* 0x00000015213c7223 */ /* 0x0c0fe2000000003c */
[----:B------:R-:W-:Y:S01]  /*0ef0*/  FFMA R19, R33, R22, R19 ;  /* 0x0000001621137223 */ /* 0x000fe20000000013 */
[C---:B------:R-:W-:Y:S01]  /*0f00*/  FFMA R57, R34.reuse, R20, R107 ;  /* 0x0000001422397223 */ /* 0x040fe2000000006b */
[C---:B------:R-:W-:Y:S01]  /*0f10*/  FFMA R58, R34.reuse, R21, R96 ;  /* 0x00000015223a7223 */ /* 0x040fe20000000060 */
[C---:B------:R-:W-:Y:S01]  /*0f20*/  FFMA R43, R34.reuse, R22, R109 ;  /* 0x00000016222b7223 */ /* 0x040fe2000000006d */
[----:B------:R-:W-:Y:S01]  /*0f30*/  FFMA R70, R34, R23, R102 ;  /* 0x0000001722467223 */ /* 0x000fe20000000066 */
[C---:B------:R-:W-:Y:S01]  /*0f40*/  FFMA R68, R35.reuse, R20, R124 ;  /* 0x0000001423447223 */ /* 0x040fe2000000007c */
[C---:B------:R-:W-:Y:S01]  /*0f50*/  FFMA R72, R35.reuse, R21, R72 ;  /* 0x0000001523487223 */ /* 0x040fe20000000048 */
[C---:B------:R-:W-:Y:S01]  /*0f60*/  FFMA R59, R35.reuse, R22, R103 ;  /* 0x00000016233b7223 */ /* 0x040fe20000000067 */
[----:B------:R-:W-:Y:S01]  /*0f70*/  FFMA R74, R35, R23, R74 ;  /* 0x00000017234a7223 */ /* 0x000fe2000000004a */
[----:B------:R-:W-:Y:S01]  /*0f80*/  LDS.128 R24, [R80+0x420] ;  /* 0x0004200050187984 */ /* 0x000fe20000000c00 */
[C---:B------:R-:W-:Y:S01]  /*0f90*/  FFMA R84, R15.reuse, R37, R84 ;  /* 0x000000250f547223 */ /* 0x040fe20000000054 */
[C---:B------:R-:W-:Y:S01]  /*0fa0*/  FFMA R77, R15.reuse, R38, R77 ;  /* 0x000000260f4d7223 */ /* 0x040fe2000000004d */
[----:B------:R-:W-:Y:S01]  /*0fb0*/  FFMA R98, R15, R39, R98 ;  /* 0x000000270f627223 */ /* 0x000fe20000000062 */
[----:B------:R-:W0:Y:S04]  /*0fc0*/  LDS.128 R28, [R10+0x480] ;  /* 0x000480000a1c7984 */ /* 0x000e280000000c00 */
[----:B------:R-:W1:Y:S04]  /*0fd0*/  LDS.128 R32, [R80+0x460] ;  /* 0x0004600050207984 */ /* 0x000e680000000c00 */
[----:B------:R-:W2:Y:S01]  /*0fe0*/  LDS.128 R36, [R10+0x400] ;  /* 0x000400000a247984 */ /* 0x000ea20000000c00 */
[CC--:B------:R-:W-:Y:S01]  /*0ff0*/  FFMA R85, R44.reuse, R52.reuse, R85 ;  /* 0x000000342c557223 */ /* 0x0c0fe20000000055 */
[C---:B------:R-:W-:Y:S01]  /*1000*/  FFMA R100, R45.reuse, R52, R100 ;  /* 0x000000342d647223 */ /* 0x040fe20000000064 */
[C---:B------:R-:W-:Y:S01]  /*1010*/  FFMA R97, R44.reuse, R54, R97 ;  /* 0x000000362c617223 */ /* 0x040fe20000000061 */
[CC--:B------:R-:W-:Y:S01]  /*1020*/  FFMA R9, R44.reuse, R55.reuse, R9 ;  /* 0x000000372c097223 */ /* 0x0c0fe20000000009 */
[C---:B------:R-:W-:Y:S01]  /*1030*/  FFMA R90, R45.reuse, R55, R50 ;  /* 0x000000372d5a7223 */ /* 0x040fe20000000032 */
[CC--:B------:R-:W-:Y:S01]  /*1040*/  FFMA R61, R44.reuse, R20.reuse, R61 ;  /* 0x000000142c3d7223 */ /* 0x0c0fe2000000003d */
[C---:B------:R-:W-:Y:S01]  /*1050*/  FFMA R76, R45.reuse, R20, R76 ;  /* 0x000000142d4c7223 */ /* 0x040fe2000000004c */
[CC--:B------:R-:W-:Y:S01]  /*1060*/  FFMA R69, R44.reuse, R21.reuse, R69 ;  /* 0x000000152c457223 */ /* 0x0c0fe20000000045 */
[C---:B------:R-:W-:Y:S01]  /*1070*/  FFMA R82, R45.reuse, R21, R82 ;  /* 0x000000152d527223 */ /* 0x040fe20000000052 */
[CC--:B------:R-:W-:Y:S01]  /*1080*/  FFMA R75, R44.reuse, R22.reuse, R75 ;  /* 0x000000162c4b7223 */ /* 0x0c0fe2000000004b */
[C---:B------:R-:W-:Y:S01]  /*1090*/  FFMA R86, R45.reuse, R22, R86 ;  /* 0x000000162d567223 */ /* 0x040fe20000000056 */
[-C--:B------:R-:W-:Y:S01]  /*10a0*/  FFMA R65, R44, R23.reuse, R65 ;  /* 0x000000172c417223 */ /* 0x080fe20000000041 */
[----:B------:R-:W-:Y:S01]  /*10b0*/  FFMA R84, R45, R23, R84 ;  /* 0x000000172d547223 */ /* 0x000fe20000000054 */
        /* <DEDUP_REMOVED lines=10> */
[----:B------:R-:W-:-:S02]  /*1160*/  FFMA R98, R47, R23, R98 ;  /* 0x000000172f627223 */ /* 0x000fc40000000062 */
[----:B------:R-:W-:Y:S04]  /*1170*/  LDS.128 R44, [R10+0x600] ;  /* 0x000600000a2c7984 */ /* 0x000fe80000000c00 */
[----:B------:R-:W2:Y:S01]  /*1180*/  LDS.128 R20, [R80+0x630] ;  /* 0x0006300050147984 */ /* 0x000ea20000000c00 */
[CC--:B0-----:R-:W-:Y:S01]  /*1190*/  FFMA R85, R28.reuse, R24.reuse, R85 ;  /* 0x000000181c557223 */ /* 0x0c1fe20000000055 */
[C---:B------:R-:W-:Y:S01]  /*11a0*/  FFMA R100, R29.reuse, R24, R100 ;  /* 0x000000181d647223 */ /* 0x040fe20000000064 */
[CC--:B------:R-:W-:Y:S01]  /*11b0*/  FFMA R89, R28.reuse, R25.reuse, R89 ;  /* 0x000000191c597223 */ /* 0x0c0fe20000000059 */
[C---:B------:R-:W-:Y:S01]  /*11c0*/  FFMA R104, R29.reuse, R25, R104 ;  /* 0x000000191d687223 */ /* 0x040fe20000000068 */
[CC--:B------:R-:W-:Y:S01]  /*11d0*/  FFMA R97, R28.reuse, R26.reuse, R97 ;  /* 0x0000001a1c617223 */ /* 0x0c0fe20000000061 */
[C---:B------:R-:W-:Y:S01]  /*11e0*/  FFMA R112, R29.reuse, R26, R112 ;  /* 0x0000001a1d707223 */ /* 0x040fe20000000070 */
[CC--:B------:R-:W-:Y:S01]  /*11f0*/  FFMA R9, R28.reuse, R27.reuse, R9 ;  /* 0x0000001b1c097223 */ /* 0x0c0fe20000000009 */
[C---:B------:R-:W-:Y:S01]  /*1200*/  FFMA R90, R29.reuse, R27, R90 ;  /* 0x0000001b1d5a7223 */ /* 0x040fe2000000005a */
[CC--:B-1----:R-:W-:Y:S01]  /*1210*/  FFMA R61, R28.reuse, R32.reuse, R61 ;  /* 0x000000201c3d7223 */ /* 0x0c2fe2000000003d */
[C---:B------:R-:W-:Y:S01]  /*1220*/  FFMA R76, R29.reuse, R32, R76 ;  /* 0x000000201d4c7223 */ /* 0x040fe2000000004c */
[CC--:B------:R-:W-:Y:S01]  /*1230*/  FFMA R69, R28.reuse, R33.reuse, R69 ;  /* 0x000000211c457223 */ /* 0x0c0fe20000000045 */
[C---:B------:R-:W-:Y:S01]  /*1240*/  FFMA R82, R29.reuse, R33, R82 ;  /* 0x000000211d527223 */ /* 0x040fe20000000052 */
[CC--:B------:R-:W-:Y:S01]  /*1250*/  FFMA R75, R28.reuse, R34.reuse, R75 ;  /* 0x000000221c4b7223 */ /* 0x0c0fe2000000004b */
[C---:B------:R-:W-:Y:S01]  /*1260*/  FFMA R86, R29.reuse, R34, R86 ;  /* 0x000000221d567223 */ /* 0x040fe20000000056 */
[-C--:B------:R-:W-:Y:S01]  /*1270*/  FFMA R65, R28, R35.reuse, R65 ;  /* 0x000000231c417223 */ /* 0x080fe20000000041 */
[----:B------:R-:W-:Y:S01]  /*1280*/  FFMA R84, R29, R35, R84 ;  /* 0x000000231d547223 */ /* 0x000fe20000000054 */
[----:B------:R-:W-:-:S02]  /*1290*/  MOV R28, R2 ;  /* 0x00000002001c7202 */ /* 0x000fc40000000f00 */
[----:B------:R-:W-:Y:S01]  /*12a0*/  MOV R29, R7 ;  /* 0x00000007001d7202 */ /* 0x000fe20000000f00 */
[-C--:B--2---:R-:W-:Y:S01]  /*12b0*/  FFMA R81, R36, R24.reuse, R81 ;  /* 0x0000001824517223 */ /* 0x084fe20000000051 */
[-C--:B------:R-:W-:Y:S01]  /*12c0*/  FFMA R102, R37, R24.reuse, R105 ;  /* 0x0000001825667223 */ /* 0x080fe20000000069 */
        /* <DEDUP_REMOVED lines=46> */
[----:B------:R-:W0:Y:S04]  /*15b0*/  LDS.128 R48, [R10+0x680] ;  /* 0x000680000a307984 */ /* 0x000e280000000c00 */
[----:B------:R1:W2:Y:S04]  /*15c0*/  LDG.E.128 R32, desc[UR6][R28.64] ;  /* 0x000000061c207981 */ /* 0x0002a8000c1e1d00 */
[----:B------:R-:W0:Y:S01]  /*15d0*/  LDS.128 R52, [R80+0x670] ;  /* 0x0006700050347984 */ /* 0x000e220000000c00 */
[-C--:B------:R-:W-:Y:S01]  /*15e0*/  FFMA R95, R44, R21.reuse, R95 ;  /* 0x000000152c5f7223 */ /* 0x080fe2000000005f */
[-C--:B------:R-:W-:Y:S01]  /*15f0*/  FFMA R108, R45, R21.reuse, R108 ;  /* 0x000000152d6c7223 */ /* 0x080fe2000000006c */
[-C--:B------:R-:W-:Y:S01]  /*1600*/  FFMA R91, R46, R21.reuse, R91 ;  /* 0x000000152e5b7223 */ /* 0x080fe2000000005b */
[----:B------:R-:W-:Y:S01]  /*1610*/  FFMA R106, R47, R21, R106 ;  /* 0x000000152f6a7223 */ /* 0x000fe2000000006a */
[-C--:B------:R-:W-:Y:S01]  /*1620*/  FFMA R81, R44, R20.reuse, R81 ;  /* 0x000000142c517223 */ /* 0x080fe20000000051 */
[-C--:B------:R-:W-:Y:S01]  /*1630*/  FFMA R102, R45, R20.reuse, R102 ;  /* 0x000000142d667223 */ /* 0x080fe20000000066 */
[-C--:B------:R-:W-:Y:S01]  /*1640*/  FFMA R79, R46, R20.reuse, R79 ;  /* 0x000000142e4f7223 */ /* 0x080fe2000000004f */
[----:B------:R-:W-:Y:S01]  /*1650*/  FFMA R96, R47, R20, R96 ;  /* 0x000000142f607223 */ /* 0x000fe20000000060 */
[-C--:B------:R-:W-:Y:S01]  /*1660*/  FFMA R101, R44, R22.reuse, R101 ;  /* 0x000000162c657223 */ /* 0x080fe20000000065 */
[-C--:B------:R-:W-:Y:S01]  /*1670*/  FFMA R116, R45, R22.reuse, R116 ;  /* 0x000000162d747223 */ /* 0x080fe20000000074 */
[-C--:B------:R-:W-:Y:S01]  /*1680*/  FFMA R99, R46, R22.reuse, R99 ;  /* 0x000000162e637223 */ /* 0x080fe20000000063 */
[C---:B------:R-:W-:Y:S01]  /*1690*/  FFMA R114, R47.reuse, R22, R114 ;  /* 0x000000162f727223 */ /* 0x040fe20000000072 */
[----:B------:R-:W-:Y:S01]  /*16a0*/  LDS.128 R36, [R10+0x800] ;  /* 0x000800000a247984 */ /* 0x000fe20000000c00 */
[-C--:B------:R-:W-:Y:S01]  /*16b0*/  FFMA R13, R44, R23.reuse, R13 ;  /* 0x000000172c0d7223 */ /* 0x080fe2000000000d */
[-C--:B------:R-:W-:Y:S01]  /*16c0*/  FFMA R11, R46, R23.reuse, R11 ;  /* 0x000000172e0b7223 */ /* 0x080fe2000000000b */
[----:B------:R-:W-:Y:S01]  /*16d0*/  FFMA R18, R47, R23, R18 ;  /* 0x000000172f127223 */ /* 0x000fe20000000012 */
[----:B-1----:R-:W-:Y:S01]  /*16e0*/  LDS.128 R28, [R10+0x880] ;  /* 0x000880000a1c7984 */ /* 0x002fe20000000c00 */
[-C--:B0-----:R-:W-:Y:S01]  /*16f0*/  FFMA R89, R48, R21.reuse, R89 ;  /* 0x0000001530597223 */ /* 0x081fe20000000059 */
        /* <DEDUP_REMOVED lines=11> */
[----:B------:R-:W0:Y:S01]  /*17b0*/  LDS.128 R40, [R80+0x840] ;  /* 0x0008400050287984 */ /* 0x000e220000000c00 */
        /* <DEDUP_REMOVED lines=21> */
[-C--:B------:R-:W-:Y:S01]  /*1910*/  FFMA R61, R48, R52.reuse, R61 ;  /* 0x00000034303d7223 */ /* 0x080fe2000000003d */
[----:B------:R-:W1:Y:S01]  /*1920*/  LDS.128 R44, [R80+0x880] ;  /* 0x00088000502c7984 */ /* 0x000e620000000c00 */
        /* <DEDUP_REMOVED lines=15> */
[----:B------:R-:W-:Y:S01]  /*1a20*/  LDS.128 R56, [R10+0xa80] ;  /* 0x000a80000a387984 */ /* 0x000fe20000000c00 */
[-C--:B0-----:R-:W-:Y:S01]  /*1a30*/  FFMA R95, R36, R41.reuse, R95 ;  /* 0x00000029245f7223 */ /* 0x081fe2000000005f */
        /* <DEDUP_REMOVED lines=25> */
[-C--:B-1----:R-:W-:Y:S01]  /*1bd0*/  FFMA R107, R38, R44.reuse, R23 ;  /* 0x0000002c266b7223 */ /* 0x082fe20000000017 */
[----:B------:R-:W-:Y:S04]  /*1be0*/  LDS.128 R48, [R10+0xa00] ;  /* 0x000a00000a307984 */ /* 0x000fe80000000c00 */
[----:B------:R-:W0:Y:S04]  /*1bf0*/  LDS.128 R52, [R80+0xa50] ;  /* 0x000a500050347984 */ /* 0x000e280000000c00 */
[----:B------:R-:W1:Y:S01]  /*1c00*/  LDS.128 R20, [R80+0xa90] ;  /* 0x000a900050147984 */ /* 0x000e620000000c00 */
        /* <DEDUP_REMOVED lines=12> */
[CC--:B------:R-:W-:Y:S01]  /*1cd0*/  FFMA R19, R37.reuse, R46.reuse, R19 ;  /* 0x0000002e25137223 */ /* 0x0c0fe20000000013 */
[----:B------:R-:W-:Y:S01]  /*1ce0*/  FFMA R90, R37, R47, R90 ;  /* 0x0000002f255a7223 */ /* 0x000fe2000000005a */
        /* <DEDUP_REMOVED lines=23> */
[----:B------:R-:W-:Y:S04]  /*1e60*/  LDS.128 R24, [R10+0xc00] ;  /* 0x000c00000a187984 */ /* 0x000fe80000000c00 */
[----:B------:R-:W3:Y:S04]  /*1e70*/  LDS.128 R28, [R80+0xc60] ;  /* 0x000c6000501c7984 */ /* 0x000ee80000000c00 */
[----:B------:R-:W4:Y:S01]  /*1e80*/  LDS.128 R36, [R10+0xc80] ;  /* 0x000c80000a247984 */ /* 0x000f220000000c00 */
[----:B0-----:R-:W-:Y:S01]  /*1e90*/  FFMA R45, R58, R54, R41 ;  /* 0x000000363a2d7223 */ /* 0x001fe20000000029 */
[-C--:B------:R-:W-:Y:S01]  /*1ea0*/  FFMA R44, R49, R55.reuse, R40 ;  /* 0x00000037312c7223 */ /* 0x080fe20000000028 */
[----:B------:R-:W-:Y:S01]  /*1eb0*/  FFMA R46, R57, R55, R42 ;  /* 0x00000037392e7223 */ /* 0x000fe2000000002a */
[----:B-1----:R-:W-:-:S02]  /*1ec0*/  FFMA R47, R48, R22, R43 ;  /* 0x00000016302f7223 */ /* 0x002fc4000000002b */
[----:B------:R-:W0:Y:S01]  /*1ed0*/  LDS.128 R40, [R80+0xca0] ;  /* 0x000ca00050287984 */ /* 0x000e220000000c00 */
        /* <DEDUP_REMOVED lines=29> */
[-C--:B---3--:R-:W-:Y:S01]  /*20b0*/  FFMA R101, R24, R30.reuse, R101 ;  /* 0x0000001e18657223 */ /* 0x088fe20000000065 */
[-C--:B------:R-:W-:Y:S01]  /*20c0*/  FFMA R116, R25, R30.reuse, R116 ;  /* 0x0000001e19747223 */ /* 0x080fe20000000074 */
[-C--:B------:R-:W-:Y:S01]  /*20d0*/  FFMA R99, R26, R30.reuse, R99 ;  /* 0x0000001e1a637223 */ /* 0x080fe20000000063 */
[-C--:B------:R-:W-:Y:S01]  /*20e0*/  FFMA R114, R27, R30.reuse, R114 ;  /* 0x0000001e1b727223 */ /* 0x080fe20000000072 */
[-C--:B----4-:R-:W-:Y:S01]  /*20f0*/  FFMA R97, R36, R30.reuse, R97 ;  /* 0x0000001e24617223 */ /* 0x090fe20000000061 */
[-C--:B------:R-:W-:Y:S01]  /*2100*/  FFMA R124, R37, R30.reuse, R124 ;  /* 0x0000001e257c7223 */ /* 0x080fe2000000007c */
[----:B------:R-:W-:Y:S01]  /*2110*/  FFMA R45, R38, R30, R45 ;  /* 0x0000001e262d7223 */ /* 0x000fe2000000002d */
[CC--:B------:R-:W-:Y:S01]  /*2120*/  FFMA R17, R48.reuse, R20.reuse, R17 ;  /* 0x0000001430117223 */ /* 0x0c0fe20000000011 */
        /* <DEDUP_REMOVED lines=30> */
[----:B------:R-:W-:Y:S01]  /*2310*/  FFMA R30, R39, R30, R54 ;  /* 0x0000001e271e7223 */ /* 0x000fe20000000036 */
[----:B------:R-:W-:Y:S04]  /*2320*/  LDS.128 R20, [R10+0xe00] ;  /* 0x000e00000a147984 */ /* 0x000fe80000000c00 */
[----:B------:R-:W1:Y:S04]  /*2330*/  LDS.128 R48, [R80+0xe70] ;  /* 0x000e700050307984 */ /* 0x000e680000000c00 */
[----:B------:R3:W4:Y:S01]  /*2340*/  LDS.128 R52, [R10+0xe80] ;  /* 0x000e80000a347984 */ /* 0x0007220000000c00 */
[----:B------:R-:W-:-:S02]  /*2350*/  LOP3.LUT R5, R5, 0x1000, RZ, 0x3c, !PT ;  /* 0x0000100005057812 */ /* 0x000fc400078e3cff */
[----:B------:R-:W-:Y:S01]  /*2360*/  LOP3.LUT R4, R4, 0x2000, RZ, 0x3c, !PT ;  /* 0x0000200004047812 */ /* 0x000fe200078e3cff */
        /* <DEDUP_REMOVED lines=12> */
[C---:B0-----:R-:W-:Y:S01]  /*2430*/  FFMA R17, R24.reuse, R40, R17 ;  /* 0x0000002818117223 */ /* 0x041fe20000000011 */
        /* <DEDUP_REMOVED lines=14> */
[----:B------:R-:W-:-:S02]  /*2520*/  FFMA R74, R27, R43, R74 ;  /* 0x0000002b1b4a7223 */ /* 0x000fc4000000004a */
[----:B------:R0:W4:Y:S04]  /*2530*/  LDS.128 R24, [R80+0xeb0] ;  /* 0x000eb00050187984 */ /* 0x0001280000000c00 */
[----:B------:R-:W-:Y:S04]  /*2540*/  STS [R5], R6 ;  /* 0x0000000605007388 */ /* 0x000fe80000000800 */
[----:B------:R4:W-:Y:S04]  /*2550*/  STS [R5+0x80], R16 ;  /* 0x0000801005007388 */ /* 0x0009e80000000800 */
[----:B-----5:R0:W-:Y:S04]  /*2560*/  STS [R5+0x100], R14 ;  /* 0x0001000e05007388 */ /* 0x0201e80000000800 */
[----:B------:R0:W-:Y:S04]  /*2570*/  STS [R5+0x180], R12 ;  /* 0x0001800c05007388 */ /* 0x0001e80000000800 */
[----:B--2---:R2:W-:Y:S04]  /*2580*/  STS [R4], R32 ;  /* 0x0000002004007388 */ /* 0x0045e80000000800 */
[----:B------:R2:W-:Y:S04]  /*2590*/  STS [R4+0x210], R33 ;  /* 0x0002102104007388 */ /* 0x0005e80000000800 */
[----:B------:R2:W-:Y:S04]  /*25a0*/  STS [R4+0x420], R34 ;  /* 0x0004202204007388 */ /* 0x0005e80000000800 */
[----:B------:R2:W-:Y:S01]  /*25b0*/  STS [R4+0x630], R35 ;  /* 0x0006302304007388 */ /* 0x0005e20000000800 */
[-C--:B------:R-:W-:Y:S01]  /*25c0*/  FFMA R89, R36, R29.reuse, R89 ;  /* 0x0000001d24597223 */ /* 0x080fe20000000059 */
[-C--:B------:R-:W-:Y:S01]  /*25d0*/  FFMA R104, R37, R29.reuse, R104 ;  /* 0x0000001d25687223 */ /* 0x080fe20000000068 */
[CC--:B------:R-:W-:Y:S01]  /*25e0*/  FFMA R87, R38.reuse, R29.reuse, R87 ;  /* 0x0000001d26577223 */ /* 0x0c0fe20000000057 */
[----:B------:R-:W-:Y:S01]  /*25f0*/  FFMA R118, R39, R29, R118 ;  /* 0x0000001d27767223 */ /* 0x000fe20000000076 */
[----:B------:R-:W-:Y:S01]  /*2600*/  FFMA R15, R38, R31, R15 ;  /* 0x0000001f260f7223 */ /* 0x000fe2000000000f */
[----:B---3--:R-:W-:-:S02]  /*2610*/  LOP3.LUT R10, R10, 0x1000, RZ, 0x3c, !PT ;  /* 0x000010000a0a7812 */ /* 0x008fc400078e3cff */
[----:B0-----:R-:W-:Y:S01]  /*2620*/  LOP3.LUT R80, R80, 0x2000, RZ, 0x3c, !PT ;  /* 0x0000200050507812 */ /* 0x001fe200078e3cff */
[-C--:B-1----:R-:W-:Y:S01]  /*2630*/  FFMA R56, R20, R49.reuse, R95 ;  /* 0x0000003114387223 */ /* 0x082fe2000000005f */
[-C--:B------:R-:W-:Y:S01]  /*2640*/  FFMA R108, R21, R49.reuse, R108 ;  /* 0x00000031156c7223 */ /* 0x080fe2000000006c */
[-C--:B------:R-:W-:Y:S01]  /*2650*/  FFMA R91, R22, R49.reuse, R91 ;  /* 0x00000031165b7223 */ /* 0x080fe2000000005b */
[-C--:B------:R-:W-:Y:S01]  /*2660*/  FFMA R106, R23, R49.reuse, R106 ;  /* 0x00000031176a7223 */ /* 0x080fe2000000006a */
[-C--:B----4-:R-:W-:Y:S01]  /*2670*/  FFMA R89, R52, R49.reuse, R89 ;  /* 0x0000003134597223 */ /* 0x090fe20000000059 */
        /* <DEDUP_REMOVED lines=14> */
[CC--:B------:R-:W-:Y:S01]  /*2760*/  FFMA R9, R36.reuse, R31.reuse, R9 ;  /* 0x0000001f24097223 */ /* 0x0c0fe20000000009 */
        /* <DEDUP_REMOVED lines=18> */
[----:B------:R-:W-:Y:S01]  /*2890*/  BAR.SYNC.DEFER_BLOCKING 0x0 ;  /* 0x0000000000007b1d */ /* 0x000fe20000010000 */
[----:B------:R-:W-:Y:S01]  /*28a0*/  FFMA R50, R55, R50, R30 ;  /* 0x0000003237327223 */ /* 0x000fe2000000001e */
[-C--:B------:R-:W-:Y:S01]  /*28b0*/  FFMA R58, R20, R51.reuse, R13 ;  /* 0x00000033143a7223 */ /* 0x080fe2000000000d */
[----:B------:R-:W-:Y:S01]  /*28c0*/  FFMA R49, R54, R51, R15 ;  /* 0x0000003336317223 */ /* 0x000fe2000000000f */
[----:B------:R-:W-:-:S02]  /*28d0*/  UIADD3 UR5, UPT, UPT, UR4, 0x10, URZ ;  /* 0x0000001004057890 */ /* 0x000fc4000fffe0ff */
[----:B------:R2:W0:Y:S04]  /*28e0*/  LDS.128 R40, [R10] ;  /* 0x000000000a287984 */ /* 0x0004280000000c00 */
[----:B------:R2:W1:Y:S04]  /*28f0*/  LDS.128 R36, [R10+0x80] ;  /* 0x000080000a247984 */ /* 0x0004680000000c00 */
[----:B------:R2:W3:Y:S04]  /*2900*/  LDS.128 R28, [R80] ;  /* 0x00000000501c7984 */ /* 0x0004e80000000c00 */
[----:B------:R2:W4:Y:S01]  /*2910*/  LDS.128 R12, [R80+0x40] ;  /* 0x00004000500c7984 */ /* 0x0005220000000c00 */
[----:B------:R-:W-:Y:S01]  /*2920*/  ISETP.LE.AND P0, PT, R0, UR5, PT ;  /* 0x0000000500007c0c */ /* 0x000fe2000bf03270 */
[----:B------:R-:W-:Y:S01]  /*2930*/  UIADD3 UR4, UPT, UPT, UR4, 0x8, URZ ;  /* 0x0000000804047890 */ /* 0x000fe2000fffe0ff */
[----:B------:R-:W-:Y:S01]  /*2940*/  IADD3 R2, P1, PT, R2, 0x20, RZ ;  /* 0x0000002002027810 */ /* 0x000fe20007f3e0ff */
        /* <DEDUP_REMOVED lines=13> */
[C---:B------:R-:W-:Y:S01]  /*2a20*/  FFMA R17, R20.reuse, R24, R17 ;  /* 0x0000001814117223 */ /* 0x040fe20000000011 */
        /* <DEDUP_REMOVED lines=8> */
[----:B------:R-:W-:Y:S01]  /*2ab0*/  FFMA R109, R22, R26, R109 ;  /* 0x0000001a166d7223 */ /* 0x000fe2000000006d */
[----:B------:R-:W-:Y:S01]  /*2ac0*/  FFMA R48, R55, R48, R110 ;  /* 0x0000003037307223 */ /* 0x000fe2000000006e */
[-C--:B------:R-:W-:Y:S01]  /*2ad0*/  FFMA R20, R20, R27.reuse, R64 ;  /* 0x0000001b14147223 */ /* 0x080fe20000000040 */
        /* <DEDUP_REMOVED lines=21> */
[----:B------:R-:W-:-:S02]  /*2c30*/  LEA R3, R8, R3, 0x3 ;  /* 0x0000000308037211 */ /* 0x000fc400078e18ff */
[----:B------:R-:W-:Y:S01]  /*2c40*/  IADD3.X R7, PT, PT, RZ, R7, RZ, P1, !PT ;  /* 0x00000007ff077210 */ /* 0x000fe20000ffe4ff */
[----:B01234-:R-:W-:Y:S06]  /*2c50*/  @!P0 BRA `(.L_x_1) ;  /* 0xffffffdc00108947 */ /* 0x01ffec000383ffff */
.L_x_0:
[C---:B-12-4-:R-:W-:Y:S01]  /*2c60*/  FFMA R3, R29.reuse, R40, R56 ;  /* 0x000000281d037223 */ /* 0x056fe20000000038 */
[C---:B------:R-:W-:Y:S01]  /*2c70*/  FFMA R108, R29.reuse, R41, R108 ;  /* 0x000000291d6c7223 */ /* 0x040fe2000000006c */
[C---:B------:R-:W-:Y:S01]  /*2c80*/  FFMA R91, R29.reuse, R42, R91 ;  /* 0x0000002a1d5b7223 */ /* 0x040fe2000000005b */
[C---:B------:R-:W-:Y:S01]  /*2c90*/  FFMA R106, R29.reuse, R43, R106 ;  /* 0x0000002b1d6a7223 */ /* 0x040fe2000000006a */
[C---:B---3--:R-:W-:Y:S01]  /*2ca0*/  FFMA R89, R29.reuse, R36, R89 ;  /* 0x000000241d597223 */ /* 0x048fe20000000059 */
[C---:B------:R-:W-:Y:S01]  /*2cb0*/  FFMA R104, R29.reuse, R37, R104 ;  /* 0x000000251d687223 */ /* 0x040fe20000000068 */
[C---:B------:R-:W-:Y:S01]  /*2cc0*/  FFMA R87, R29.reuse, R38, R87 ;  /* 0x000000261d577223 */ /* 0x040fe20000000057 */
        /* <DEDUP_REMOVED lines=11> */
[C---:B------:R-:W-:Y:S01]  /*2d80*/  FFMA R9, R31.reuse, R36, R9 ;  /* 0x000000241f097223 */ /* 0x040fe20000000009 */
[C---:B------:R-:W-:Y:S01]  /*2d90*/  FFMA R46, R31.reuse, R37, R46 ;  /* 0x000000251f2e7223 */ /* 0x040fe2000000002e */
[C---:B------:R-:W-:Y:S01]  /*2da0*/  FFMA R49, R31.reuse, R38, R49 ;  /* 0x000000261f317223 */ /* 0x040fe20000000031 */
[----:B------:R-:W-:Y:S01]  /*2db0*/  FFMA R112, R31, R39, R112 ;  /* 0x000000271f707223 */ /* 0x000fe20000000070 */
[----:B------:R-:W-:Y:S01]  /*2dc0*/  FFMA R40, R12, R43, R21 ;  /* 0x0000002b0c287223 */ /* 0x000fe20000000015 */
[----:B------:R-:W-:Y:S01]  /*2dd0*/  LDS.128 R24, [R10+0x200] ;  /* 0x000200000a187984 */ /* 0x000fe20000000c00 */
[-C--:B------:R-:W-:Y:S01]  /*2de0*/  FFMA R31, R14, R41.reuse, R19 ;  /* 0x000000290e1f7223 */ /* 0x080fe20000000013 */
[C---:B------:R-:W-:Y:S01]  /*2df0*/  FFMA R21, R13.reuse, R36, R16 ;  /* 0x000000240d157223 */ /* 0x040fe20000000010 */
[C---:B------:R-:W-:Y:S01]  /*2e00*/  FFMA R102, R28.reuse, R41, R102 ;  /* 0x000000291c667223 */ /* 0x040fe20000000066 */
[----:B------:R-:W0:Y:S01]  /*2e10*/  LDS.128 R32, [R80+0x210] ;  /* 0x0002100050207984 */ /* 0x000e220000000c00 */
[C---:B------:R-:W-:Y:S01]  /*2e20*/  FFMA R79, R28.reuse, R42, R79 ;  /* 0x0000002a1c4f7223 */ /* 0x040fe2000000004f */
[C---:B------:R-:W-:Y:S01]  /*2e30*/  FFMA R96, R28.reuse, R43, R96 ;  /* 0x0000002b1c607223 */ /* 0x040fe20000000060 */
[C---:B------:R-:W-:Y:S01]  /*2e40*/  FFMA R85, R28.reuse, R36, R85 ;  /* 0x000000241c557223 */ /* 0x040fe20000000055 */
[----:B------:R-:W1:Y:S01]  /*2e50*/  LDS.128 R4, [R10+0x280] ;  /* 0x000280000a047984 */ /* 0x000e620000000c00 */
[C---:B------:R-:W-:Y:S01]  /*2e60*/  FFMA R100, R28.reuse, R37, R100 ;  /* 0x000000251c647223 */ /* 0x040fe20000000064 */
[C---:B------:R-:W-:Y:S01]  /*2e70*/  FFMA R83, R28.reuse, R38, R83 ;  /* 0x000000261c537223 */ /* 0x040fe20000000053 */
[----:B------:R-:W-:Y:S01]  /*2e80*/  FFMA R28, R28, R39, R48 ;  /* 0x000000271c1c7223 */ /* 0x000fe20000000030 */
[----:B------:R-:W2:Y:S01]  /*2e90*/  LDS.128 R16, [R80+0x250] ;  /* 0x0002500050107984 */ /* 0x000ea20000000c00 */
[-C--:B------:R-:W-:Y:S01]  /*2ea0*/  FFMA R99, R30, R42.reuse, R99 ;  /* 0x0000002a1e637223 */ /* 0x080fe20000000063 */
[C---:B------:R-:W-:Y:S01]  /*2eb0*/  FFMA R2, R12.reuse, R41, R51 ;  /* 0x000000290c027223 */ /* 0x040fe20000000033 */
[-C--:B------:R-:W-:Y:S01]  /*2ec0*/  FFMA R107, R12, R42.reuse, R107 ;  /* 0x0000002a0c6b7223 */ /* 0x080fe2000000006b */
[----:B------:R-:W-:Y:S01]  /*2ed0*/  LDS.128 R52, [R10+0x400] ;  /* 0x000400000a347984 */ /* 0x000fe20000000c00 */
[-C--:B------:R-:W-:Y:S01]  /*2ee0*/  FFMA R122, R13, R42.reuse, R122 ;  /* 0x0000002a0d7a7223 */ /* 0x080fe2000000007a */
[CC--:B------:R-:W-:Y:S01]  /*2ef0*/  FFMA R109, R14.reuse, R42.reuse, R109 ;  /* 0x0000002a0e6d7223 */ /* 0x0c0fe2000000006d */
[----:B------:R-:W-:Y:S01]  /*2f00*/  FFMA R22, R15, R42, R22 ;  /* 0x0000002a0f167223 */ /* 0x000fe20000000016 */
[----:B------:R-:W3:Y:S01]  /*2f10*/  LDS.128 R56, [R80+0x420] ;  /* 0x0004200050387984 */ /* 0x000ee20000000c00 */
[----:B------:R-:W-:Y:S01]  /*2f20*/  FFMA R103, R14, R43, R103 ;  /* 0x0000002b0e677223 */ /* 0x000fe20000000067 */
[C---:B------:R-:W-:Y:S01]  /*2f30*/  FFMA R61, R12.reuse, R36, R61 ;  /* 0x000000240c3d7223 */ /* 0x040fe2000000003d */
[CC--:B------:R-:W-:Y:S01]  /*2f40*/  FFMA R76, R12.reuse, R37.reuse, R76 ;  /* 0x000000250c4c7223 */ /* 0x0c0fe2000000004c */
[----:B------:R-:W-:Y:S01]  /*2f50*/  FFMA R63, R12, R38, R63 ;  /* 0x000000260c3f7223 */ /* 0x000fe2000000003f */
[C---:B------:R-:W-:Y:S01]  /*2f60*/  FFMA R75, R14.reuse, R36, R75 ;  /* 0x000000240e4b7223 */ /* 0x040fe2000000004b */
[C---:B------:R-:W-:Y:S01]  /*2f70*/  FFMA R86, R14.reuse, R37, R86 ;  /* 0x000000250e567223 */ /* 0x040fe20000000056 */
[----:B------:R-:W-:Y:S01]  /*2f80*/  FFMA R73, R14, R38, R73 ;  /* 0x000000260e497223 */ /* 0x000fe20000000049 */
[-C--:B------:R-:W-:Y:S01]  /*2f90*/  FFMA R12, R12, R39.reuse, R78 ;  /* 0x000000270c0c7223 */ /* 0x080fe2000000004e */
[----:B------:R-:W-:Y:S01]  /*2fa0*/  FFMA R14, R14, R39, R94 ;  /* 0x000000270e0e7223 */ /* 0x000fe2000000005e */
[C---:B------:R-:W-:Y:S01]  /*2fb0*/  FFMA R116, R30.reuse, R41, R116 ;  /* 0x000000291e747223 */ /* 0x040fe20000000074 */
[C---:B------:R-:W-:Y:S01]  /*2fc0*/  FFMA R114, R30.reuse, R43, R114 ;  /* 0x0000002b1e727223 */ /* 0x040fe20000000072 */
[C---:B------:R-:W-:Y:S01]  /*2fd0*/  FFMA R97, R30.reuse, R36, R97 ;  /* 0x000000241e617223 */ /* 0x040fe20000000061 */
[C---:B------:R-:W-:Y:S01]  /*2fe0*/  FFMA R124, R30.reuse, R37, R124 ;  /* 0x000000251e7c7223 */ /* 0x040fe2000000007c */
[CC--:B------:R-:W-:Y:S01]  /*2ff0*/  FFMA R45, R30.reuse, R38.reuse, R45 ;  /* 0x000000261e2d7223 */ /* 0x0c0fe2000000002d */
[-C--:B------:R-:W-:Y:S01]  /*3000*/  FFMA R60, R13, R41.reuse, R60 ;  /* 0x000000290d3c7223 */ /* 0x080fe2000000003c */
[----:B------:R-:W-:Y:S01]  /*3010*/  FFMA R90, R15, R41, R90 ;  /* 0x000000290f5a7223 */ /* 0x000fe2000000005a */
[----:B------:R-:W-:Y:S01]  /*3020*/  FFMA R30, R30, R39, R50 ;  /* 0x000000271e1e7223 */ /* 0x000fe20000000032 */
[C---:B------:R-:W-:Y:S01]  /*3030*/  FFMA R82, R13.reuse, R37, R82 ;  /* 0x000000250d527223 */ /* 0x040fe20000000052 */
[C---:B------:R-:W-:Y:S01]  /*3040*/  FFMA R71, R13.reuse, R38, R71 ;  /* 0x000000260d477223 */ /* 0x040fe20000000047 */
[----:B------:R-:W-:Y:S01]  /*3050*/  FFMA R88, R13, R39, R88 ;  /* 0x000000270d587223 */ /* 0x000fe20000000058 */
[C---:B------:R-:W-:Y:S01]  /*3060*/  FFMA R41, R15.reuse, R36, R62 ;  /* 0x000000240f297223 */ /* 0x040fe2000000003e */
[C---:B------:R-:W-:Y:S01]  /*3070*/  FFMA R84, R15.reuse, R37, R84 ;  /* 0x000000250f547223 */ /* 0x040fe20000000054 */
[----:B------:R-:W-:Y:S01]  /*3080*/  FFMA R77, R15, R38, R77 ;  /* 0x000000260f4d7223 */ /* 0x000fe2000000004d */
[-C--:B0-----:R-:W-:Y:S01]  /*3090*/  FFMA R81, R24, R32.reuse, R81 ;  /* 0x0000002018517223 */ /* 0x081fe20000000051 */
[-C--:B------:R-:W-:Y:S01]  /*30a0*/  FFMA R102, R25, R32.reuse, R102 ;  /* 0x0000002019667223 */ /* 0x080fe20000000066 */
[-C--:B------:R-:W-:Y:S01]  /*30b0*/  FFMA R79, R26, R32.reuse, R79 ;  /* 0x000000201a4f7223 */ /* 0x080fe2000000004f */
[-C--:B------:R-:W-:Y:S01]  /*30c0*/  FFMA R96, R27, R32.reuse, R96 ;  /* 0x000000201b607223 */ /* 0x080fe20000000060 */
[-C--:B-1----:R-:W-:Y:S01]  /*30d0*/  FFMA R85, R4, R32.reuse, R85 ;  /* 0x0000002004557223 */ /* 0x082fe20000000055 */
[-C--:B------:R-:W-:Y:S01]  /*30e0*/  FFMA R100, R5, R32.reuse, R100 ;  /* 0x0000002005647223 */ /* 0x080fe20000000064 */
[-C--:B------:R-:W-:Y:S01]  /*30f0*/  FFMA R83, R6, R32.reuse, R83 ;  /* 0x0000002006537223 */ /* 0x080fe20000000053 */
[----:B------:R-:W-:Y:S01]  /*3100*/  FFMA R28, R7, R32, R28 ;  /* 0x00000020071c7223 */ /* 0x000fe2000000001c */
[C---:B------:R-:W-:Y:S01]  /*3110*/  FFMA R91, R26.reuse, R33, R91 ;  /* 0x000000211a5b7223 */ /* 0x040fe2000000005b */
[C---:B------:R-:W-:Y:S01]  /*3120*/  FFMA R99, R26.reuse, R34, R99 ;  /* 0x000000221a637223 */ /* 0x040fe20000000063 */
[C---:B------:R-:W-:Y:S01]  /*3130*/  FFMA R11, R26.reuse, R35, R11 ;  /* 0x000000231a0b7223 */ /* 0x040fe2000000000b */
[C---:B--2---:R-:W-:Y:S01]  /*3140*/  FFMA R107, R26.reuse, R16, R107 ;  /* 0x000000101a6b7223 */ /* 0x044fe2000000006b */
[C---:B------:R-:W-:Y:S01]  /*3150*/  FFMA R122, R26.reuse, R17, R122 ;  /* 0x000000111a7a7223 */ /* 0x040fe2000000007a */
[C---:B------:R-:W-:Y:S01]  /*3160*/  FFMA R109, R26.reuse, R18, R109 ;  /* 0x000000121a6d7223 */ /* 0x040fe2000000006d */
[----:B------:R-:W-:Y:S01]  /*3170*/  FFMA R32, R26, R19, R22 ;  /* 0x000000131a207223 */ /* 0x000fe20000000016 */
[----:B------:R-:W-:Y:S01]  /*3180*/  FFMA R98, R15, R39, R98 ;  /* 0x000000270f627223 */ /* 0x000fe20000000062 */
[C---:B------:R-:W-:Y:S01]  /*3190*/  FFMA R29, R24.reuse, R16, R29 ;  /* 0x00000010181d7223 */ /* 0x040fe2000000001d */
[----:B------:R-:W-:Y:S01]  /*31a0*/  FFMA R47, R24, R18, R47 ;  /* 0x00000012182f7223 */ /* 0x000fe2000000002f */
[C---:B------:R-:W-:Y:S01]  /*31b0*/  FFMA R2, R25.reuse, R16, R2 ;  /* 0x0000001019027223 */ /* 0x040fe20000000002 */
[----:B------:R-:W-:Y:S01]  /*31c0*/  FFMA R31, R25, R18, R31 ;  /* 0x00000012191f7223 */ /* 0x000fe2000000001f */
[C---:B------:R-:W-:Y:S01]  /*31d0*/  FFMA R26, R27.reuse, R16, R40 ;  /* 0x000000101b1a7223 */ /* 0x040fe20000000028 */
[----:B------:R-:W-:Y:S01]  /*31e0*/  FFMA R103, R27, R18, R103 ;  /* 0x000000121b677223 */ /* 0x000fe20000000067 */
[-C--:B------:R-:W-:Y:S01]  /*31f0*/  FFMA R61, R4, R16.reuse, R61 ;  /* 0x00000010043d7223 */ /* 0x080fe2000000003d */
[CC--:B------:R-:W-:Y:S01]  /*3200*/  FFMA R48, R5.reuse, R16.reuse, R76 ;  /* 0x0000001005307223 */ /* 0x0c0fe2000000004c */
[----:B------:R-:W-:Y:S01]  /*3210*/  FFMA R63, R6, R16, R63 ;  /* 0x00000010063f7223 */ /* 0x000fe2000000003f */
[-C--:B------:R-:W-:Y:S01]  /*3220*/  FFMA R75, R4, R18.reuse, R75 ;  /* 0x00000012044b7223 */ /* 0x080fe2000000004b */
[-C--:B------:R-:W-:Y:S01]  /*3230*/  FFMA R86, R5, R18.reuse, R86 ;  /* 0x0000001205567223 */ /* 0x080fe20000000056 */
[----:B------:R-:W-:Y:S01]  /*3240*/  FFMA R73, R6, R18, R73 ;  /* 0x0000001206497223 */ /* 0x000fe20000000049 */
[-C--:B------:R-:W-:Y:S01]  /*3250*/  FFMA R72, R13, R43.reuse, R72 ;  /* 0x0000002b0d487223 */ /* 0x080fe20000000048 */
[----:B------:R-:W-:Y:S01]  /*3260*/  FFMA R74, R15, R43, R74 ;  /* 0x0000002b0f4a7223 */ /* 0x000fe2000000004a */
[----:B------:R-:W0:Y:S01]  /*3270*/  LDS.128 R36, [R10+0x480] ;  /* 0x000480000a247984 */ /* 0x000e220000000c00 */
[C---:B------:R-:W-:Y:S01]  /*3280*/  FFMA R16, R7.reuse, R16, R12 ;  /* 0x0000001007107223 */ /* 0x040fe2000000000c */
[----:B------:R-:W-:Y:S01]  /*3290*/  FFMA R18, R7, R18, R14 ;  /* 0x0000001207127223 */ /* 0x000fe2000000000e */
[-C--:B------:R-:W-:Y:S01]  /*32a0*/  FFMA R43, R24, R33.reuse, R3 ;  /* 0x00000021182b7223 */ /* 0x080fe20000000003 */
[----:B------:R-:W1:Y:S01]  /*32b0*/  LDS.128 R12, [R80+0x460] ;  /* 0x00046000500c7984 */ /* 0x000e620000000c00 */
[-C--:B------:R-:W-:Y:S01]  /*32c0*/  FFMA R108, R25, R33.reuse, R108 ;  /* 0x00000021196c7223 */ /* 0x080fe2000000006c */
[-C--:B------:R-:W-:Y:S01]  /*32d0*/  FFMA R106, R27, R33.reuse, R106 ;  /* 0x000000211b6a7223 */ /* 0x080fe2000000006a */
[-C--:B------:R-:W-:Y:S01]  /*32e0*/  FFMA R89, R4, R33.reuse, R89 ;  /* 0x0000002104597223 */ /* 0x080fe20000000059 */
[-C--:B------:R-:W-:Y:S01]  /*32f0*/  FFMA R104, R5, R33.reuse, R104 ;  /* 0x0000002105687223 */ /* 0x080fe20000000068 */
[-C--:B------:R-:W-:Y:S01]  /*3300*/  FFMA R87, R6, R33.reuse, R87 ;  /* 0x0000002106577223 */ /* 0x080fe20000000057 */
        /* <DEDUP_REMOVED lines=9> */
[----:B------:R-:W-:Y:S01]  /*33a0*/  FFMA R25, R4, R17, R21 ;  /* 0x0000001104197223 */ /* 0x000fe20000000015 */
[----:B------:R-:W-:Y:S01]  /*33b0*/  FFMA R3, R6, R19, R77 ;  /* 0x0000001306037223 */ /* 0x000fe2000000004d */
[----:B---3--:R-:W-:Y:S01]  /*33c0*/  FFMA R123, R54, R56, R79 ;  /* 0x00000038367b7223 */ /* 0x008fe2000000004f */
[----:B------:R-:W-:Y:S01]  /*33d0*/  LDS.128 R20, [R80+0x630] ;  /* 0x0006300050147984 */ /* 0x000fe20000000c00 */
[-C--:B------:R-:W-:Y:S01]  /*33e0*/  FFMA R114, R27, R34.reuse, R114 ;  /* 0x000000221b727223 */ /* 0x080fe20000000072 */
[-C--:B------:R-:W-:Y:S01]  /*33f0*/  FFMA R97, R4, R34.reuse, R97 ;  /* 0x0000002204617223 */ /* 0x080fe20000000061 */
[-C--:B------:R-:W-:Y:S01]  /*3400*/  FFMA R124, R5, R34.reuse, R124 ;  /* 0x00000022057c7223 */ /* 0x080fe2000000007c */
[----:B------:R-:W2:Y:S01]  /*3410*/  LDS.128 R76, [R10+0x680] ;  /* 0x000680000a4c7984 */ /* 0x000ea20000000c00 */
[-C--:B------:R-:W-:Y:S01]  /*3420*/  FFMA R45, R6, R34.reuse, R45 ;  /* 0x00000022062d7223 */ /* 0x080fe2000000002d */
[----:B------:R-:W-:Y:S01]  /*3430*/  FFMA R34, R7, R34, R30 ;  /* 0x0000002207227223 */ /* 0x000fe2000000001e */
[----:B------:R-:W-:Y:S01]  /*3440*/  FFMA R51, R4, R35, R9 ;  /* 0x0000002304337223 */ /* 0x000fe20000000009 */
[-C--:B------:R-:W-:Y:S01]  /*3450*/  FFMA R72, R27, R17.reuse, R72 ;  /* 0x000000111b487223 */ /* 0x080fe20000000048 */
[-C--:B------:R-:W-:Y:S01]  /*3460*/  FFMA R82, R5, R17.reuse, R82 ;  /* 0x0000001105527223 */ /* 0x080fe20000000052 */
[CC--:B------:R-:W-:Y:S01]  /*3470*/  FFMA R71, R6.reuse, R17.reuse, R71 ;  /* 0x0000001106477223 */ /* 0x0c0fe20000000047 */
[----:B------:R-:W-:Y:S01]  /*3480*/  FFMA R88, R7, R17, R88 ;  /* 0x0000001107587223 */ /* 0x000fe20000000058 */
[CC--:B------:R-:W-:Y:S01]  /*3490*/  FFMA R30, R27.reuse, R35.reuse, R0 ;  /* 0x000000231b1e7223 */ /* 0x0c0fe20000000000 */
[----:B------:R-:W-:Y:S01]  /*34a0*/  FFMA R49, R6, R35, R49 ;  /* 0x0000002306317223 */ /* 0x000fe20000000031 */
[-C--:B------:R-:W-:Y:S01]  /*34b0*/  FFMA R74, R27, R19.reuse, R74 ;  /* 0x000000131b4a7223 */ /* 0x080fe2000000004a */
[----:B------:R-:W-:Y:S01]  /*34c0*/  FFMA R9, R4, R19, R41 ;  /* 0x0000001304097223 */ /* 0x000fe20000000029 */
[-C--:B------:R-:W-:Y:S01]  /*34d0*/  FFMA R115, R52, R57.reuse, R43 ;  /* 0x0000003934737223 */ /* 0x080fe2000000002b */
[----:B------:R-:W-:Y:S01]  /*34e0*/  FFMA R62, R53, R57, R108 ;  /* 0x00000039353e7223 */ /* 0x000fe2000000006c */
[-C--:B0-----:R-:W-:Y:S01]  /*34f0*/  FFMA R17, R36, R56.reuse, R85 ;  /* 0x0000003824117223 */ /* 0x081fe20000000055 */
[----:B------:R-:W-:Y:S01]  /*3500*/  FFMA R6, R7, R19, R98 ;  /* 0x0000001307067223 */ /* 0x000fe20000000062 */
[C---:B------:R-:W-:Y:S01]  /*3510*/  FFMA R50, R55.reuse, R56, R96 ;  /* 0x0000003837327223 */ /* 0x040fe20000000060 */
[-C--:B------:R-:W-:Y:S01]  /*3520*/  FFMA R113, R54, R57.reuse, R91 ;  /* 0x0000003936717223 */ /* 0x080fe2000000005b */
[-C--:B------:R-:W-:Y:S01]  /*3530*/  FFMA R106, R55, R57.reuse, R106 ;  /* 0x00000039376a7223 */ /* 0x080fe2000000006a */
[-C--:B------:R-:W-:Y:S01]  /*3540*/  FFMA R89, R36, R57.reuse, R89 ;  /* 0x0000003924597223 */ /* 0x080fe20000000059 */
[-C--:B------:R-:W-:Y:S01]  /*3550*/  FFMA R108, R37, R57.reuse, R104 ;  /* 0x00000039256c7223 */ /* 0x080fe20000000068 */
[-C--:B------:R-:W-:Y:S01]  /*3560*/  FFMA R111, R38, R57.reuse, R87 ;  /* 0x00000039266f7223 */ /* 0x080fe20000000057 */
[----:B------:R-:W-:Y:S01]  /*3570*/  FFMA R118, R39, R57, R118 ;  /* 0x0000003927767223 */ /* 0x000fe20000000076 */
[----:B------:R-:W0:Y:S01]  /*3580*/  LDS.128 R40, [R10+0x600] ;  /* 0x000600000a287984 */ /* 0x000e220000000c00 */
[C---:B-1----:R-:W-:Y:S01]  /*3590*/  FFMA R121, R52.reuse, R12, R29 ;  /* 0x0000000c34797223 */ /* 0x042fe2000000001d */
        /* <DEDUP_REMOVED lines=9> */
[C---:B------:R-:W-:Y:S01]  /*3630*/  FFMA R29, R52.reuse, R13, R120 ;  /* 0x0000000d341d7223 */ /* 0x040fe20000000078 */
[----:B------:R-:W-:Y:S01]  /*3640*/  FFMA R112, R7, R35, R112 ;  /* 0x0000002307707223 */ /* 0x000fe20000000070 */
[----:B------:R-:W-:Y:S01]  /*3650*/  FFMA R58, R39, R58, R34 ;  /* 0x0000003a273a7223 */ /* 0x000fe20000000022 */
[----:B------:R-:W-:Y:S01]  /*3660*/  FFMA R129, R52, R59, R33 ;  /* 0x0000003b34817223 */ /* 0x000fe20000000021 */
[-C--:B------:R-:W-:Y:S01]  /*3670*/  FFMA R120, R53, R12.reuse, R2 ;  /* 0x0000000c35787223 */ /* 0x080fe20000000002 */
[----:B------:R-:W-:Y:S01]  /*3680*/  FFMA R5, R54, R15, R32 ;  /* 0x0000000f36057223 */ /* 0x000fe20000000020 */
[----:B------:R-:W-:Y:S01]  /*3690*/  FFMA R110, R37, R12, R48 ;  /* 0x0000000c256e7223 */ /* 0x000fe20000000030 */
[----:B------:R-:W-:Y:S01]  /*36a0*/  FFMA R85, R38, R56, R83 ;  /* 0x0000003826557223 */ /* 0x000fe20000000053 */
        /* <DEDUP_REMOVED lines=8> */
[C---:B------:R-:W-:Y:S01]  /*3730*/  FFMA R116, R39.reuse, R12, R16 ;  /* 0x0000000c27747223 */ /* 0x040fe20000000010 */
[----:B------:R-:W-:Y:S01]  /*3740*/  FFMA R47, R38, R13, R71 ;  /* 0x0000000d262f7223 */ /* 0x000fe20000000047 */
[-C--:B------:R-:W-:Y:S01]  /*3750*/  FFMA R55, R36, R14.reuse, R75 ;  /* 0x0000000e24377223 */ /* 0x080fe2000000004b */
[-C--:B------:R-:W-:Y:S01]  /*3760*/  FFMA R83, R38, R14.reuse, R73 ;  /* 0x0000000e26537223 */ /* 0x080fe20000000049 */
[----:B------:R-:W-:Y:S01]  /*3770*/  FFMA R82, R39, R14, R18 ;  /* 0x0000000e27527223 */ /* 0x000fe20000000012 */
[----:B--2---:R-:W-:Y:S01]  /*3780*/  FFMA R87, R76, R20, R17 ;  /* 0x000000144c577223 */ /* 0x004fe20000000011 */
[----:B------:R-:W-:Y:S01]  /*3790*/  LDS.128 R72, [R10+0x800] ;  /* 0x000800000a487984 */ /* 0x000fe20000000c00 */
[CC--:B------:R-:W-:Y:S01]  /*37a0*/  FFMA R81, R52.reuse, R56.reuse, R81 ;  /* 0x0000003834517223 */ /* 0x0c0fe20000000051 */
[-C--:B------:R-:W-:Y:S01]  /*37b0*/  FFMA R102, R53, R56.reuse, R102 ;  /* 0x0000003835667223 */ /* 0x080fe20000000066 */
[-C--:B------:R-:W-:Y:S01]  /*37c0*/  FFMA R100, R37, R56.reuse, R100 ;  /* 0x0000003825647223 */ /* 0x080fe20000000064 */
[----:B------:R-:W2:Y:S01]  /*37d0*/  LDS.128 R16, [R80+0x840] ;  /* 0x0008400050107984 */ /* 0x000ea20000000c00 */
[----:B------:R-:W-:Y:S01]  /*37e0*/  FFMA R84, R39, R56, R28 ;  /* 0x0000003827547223 */ /* 0x000fe2000000001c */
[----:B------:R-:W-:Y:S01]  /*37f0*/  FFMA R7, R52, R15, R24 ;  /* 0x0000000f34077223 */ /* 0x000fe20000000018 */
[-C--:B------:R-:W-:Y:S01]  /*3800*/  FFMA R11, R54, R59.reuse, R11 ;  /* 0x0000003b360b7223 */ /* 0x080fe2000000000b */
[----:B------:R-:W3:Y:S01]  /*3810*/  LDS.128 R68, [R10+0x880] ;  /* 0x000880000a447984 */ /* 0x000ee20000000c00 */
[----:B------:R-:W-:Y:S01]  /*3820*/  FFMA R52, R53, R14, R31 ;  /* 0x0000000e35347223 */ /* 0x000fe2000000001f */
[-C--:B------:R-:W-:Y:S01]  /*3830*/  FFMA R49, R38, R59.reuse, R49 ;  /* 0x0000003b26317223 */ /* 0x080fe20000000031 */
[----:B------:R-:W-:Y:S01]  /*3840*/  FFMA R28, R39, R59, R112 ;  /* 0x0000003b271c7223 */ /* 0x000fe20000000070 */
[C---:B------:R-:W-:Y:S01]  /*3850*/  FFMA R107, R54.reuse, R12, R107 ;  /* 0x0000000c366b7223 */ /* 0x040fe2000000006b */
[CC--:B------:R-:W-:Y:S01]  /*3860*/  FFMA R105, R54.reuse, R13.reuse, R122 ;  /* 0x0000000d36697223 */ /* 0x0c0fe2000000007a */
[-C--:B------:R-:W-:Y:S01]  /*3870*/  FFMA R91, R54, R14.reuse, R109 ;  /* 0x0000000e365b7223 */ /* 0x080fe2000000006d */
[----:B------:R-:W-:Y:S01]  /*3880*/  FFMA R31, R36, R13, R25 ;  /* 0x0000000d241f7223 */ /* 0x000fe20000000019 */
[----:B------:R-:W-:Y:S01]  /*3890*/  FFMA R56, R37, R14, R86 ;  /* 0x0000000e25387223 */ /* 0x000fe20000000056 */
[-C--:B0-----:R-:W-:Y:S01]  /*38a0*/  FFMA R81, R40, R20.reuse, R81 ;  /* 0x0000001428517223 */ /* 0x081fe20000000051 */
[-C--:B------:R-:W-:Y:S01]  /*38b0*/  FFMA R54, R41, R20.reuse, R102 ;  /* 0x0000001429367223 */ /* 0x080fe20000000066 */
[-C--:B------:R-:W-:Y:S01]  /*38c0*/  FFMA R123, R42, R20.reuse, R123 ;  /* 0x000000142a7b7223 */ /* 0x080fe2000000007b */
[-C--:B------:R-:W-:Y:S01]  /*38d0*/  FFMA R122, R43, R20.reuse, R50 ;  /* 0x000000142b7a7223 */ /* 0x080fe20000000032 */
[-C--:B------:R-:W-:Y:S01]  /*38e0*/  FFMA R86, R77, R20.reuse, R100 ;  /* 0x000000144d567223 */ /* 0x080fe20000000064 */
[-C--:B------:R-:W-:Y:S01]  /*38f0*/  FFMA R85, R78, R20.reuse, R85 ;  /* 0x000000144e557223 */ /* 0x080fe20000000055 */
[----:B------:R-:W-:Y:S01]  /*3900*/  FFMA R84, R79, R20, R84 ;  /* 0x000000144f547223 */ /* 0x000fe20000000054 */
[CC--:B------:R-:W-:Y:S01]  /*3910*/  FFMA R51, R36.reuse, R59.reuse, R51 ;  /* 0x0000003b24337223 */ /* 0x0c0fe20000000033 */
[----:B------:R-:W-:Y:S01]  /*3920*/  FFMA R46, R37, R59, R46 ;  /* 0x0000003b252e7223 */ /* 0x000fe2000000002e */
[-C--:B------:R-:W-:Y:S01]  /*3930*/  FFMA R60, R53, R13.reuse, R60 ;  /* 0x0000000d353c7223 */ /* 0x080fe2000000003c */
[-C--:B------:R-:W-:Y:S01]  /*3940*/  FFMA R61, R36, R12.reuse, R61 ;  /* 0x0000000c243d7223 */ /* 0x080fe2000000003d */
[----:B------:R-:W-:Y:S01]  /*3950*/  FFMA R63, R38, R12, R63 ;  /* 0x0000000c263f7223 */ /* 0x000fe2000000003f */
[----:B------:R-:W-:Y:S01]  /*3960*/  FFMA R66, R39, R13, R88 ;  /* 0x0000000d27427223 */ /* 0x000fe20000000058 */
[----:B------:R-:W-:Y:S01]  /*3970*/  FFMA R20, R79, R21, R118 ;  /* 0x000000154f147223 */ /* 0x000fe20000000076 */
[C---:B------:R-:W-:Y:S01]  /*3980*/  FFMA R44, R53.reuse, R59, R44 ;  /* 0x0000003b352c7223 */ /* 0x040fe2000000002c */
[----:B------:R-:W-:Y:S01]  /*3990*/  FFMA R127, R42, R23, R11 ;  /* 0x000000172a7f7223 */ /* 0x000fe2000000000b */
[----:B------:R-:W-:Y:S01]  /*39a0*/  FFMA R4, R53, R15, R90 ;  /* 0x0000000f35047223 */ /* 0x000fe2000000005a */
[-C--:B------:R-:W-:Y:S01]  /*39b0*/  FFMA R11, R78, R23.reuse, R49 ;  /* 0x000000174e0b7223 */ /* 0x080fe20000000031 */
[----:B-1----:R-:W-:Y:S01]  /*39c0*/  FFMA R119, R42, R32, R107 ;  /* 0x000000202a777223 */ /* 0x002fe2000000006b */
[----:B------:R-:W-:Y:S01]  /*39d0*/  FFMA R26, R77, R22, R124 ;  /* 0x000000164d1a7223 */ /* 0x000fe2000000007c */
[-C--:B------:R-:W-:Y:S01]  /*39e0*/  FFMA R14, R43, R23.reuse, R30 ;  /* 0x000000172b0e7223 */ /* 0x080fe2000000001e */
[----:B------:R-:W-:Y:S01]  /*39f0*/  FFMA R90, R79, R23, R28 ;  /* 0x000000174f5a7223 */ /* 0x000fe2000000001c */
[-C--:B------:R-:W-:Y:S01]  /*3a00*/  FFMA R107, R40, R33.reuse, R29 ;  /* 0x00000021286b7223 */ /* 0x080fe2000000001d */
[C---:B------:R-:W-:Y:S01]  /*3a10*/  FFMA R49, R76.reuse, R33, R31 ;  /* 0x000000214c317223 */ /* 0x040fe2000000001f */
[-C--:B------:R-:W-:Y:S01]  /*3a20*/  FFMA R112, R43, R21.reuse, R106 ;  /* 0x000000152b707223 */ /* 0x080fe2000000006a */
[C---:B------:R-:W-:Y:S01]  /*3a30*/  FFMA R109, R76.reuse, R21, R89 ;  /* 0x000000154c6d7223 */ /* 0x040fe20000000059 */
[-C--:B------:R-:W-:Y:S01]  /*3a40*/  FFMA R13, R76, R23.reuse, R51 ;  /* 0x000000174c0d7223 */ /* 0x080fe20000000033 */
[----:B------:R-:W-:Y:S01]  /*3a50*/  FFMA R12, R77, R23, R46 ;  /* 0x000000174d0c7223 */ /* 0x000fe2000000002e */
[----:B------:R-:W0:Y:S01]  /*3a60*/  LDS.128 R28, [R80+0x880] ;  /* 0x00088000501c7984 */ /* 0x000e220000000c00 */
[-C--:B--2---:R-:W-:Y:S01]  /*3a70*/  FFMA R81, R72, R16.reuse, R81 ;  /* 0x0000001048517223 */ /* 0x084fe20000000051 */
[-C--:B------:R-:W-:Y:S01]  /*3a80*/  FFMA R124, R73, R16.reuse, R54 ;  /* 0x00000010497c7223 */ /* 0x080fe20000000036 */
[-C--:B------:R-:W-:Y:S01]  /*3a90*/  FFMA R123, R74, R16.reuse, R123 ;  /* 0x000000104a7b7223 */ /* 0x080fe2000000007b */
[-C--:B------:R-:W-:Y:S01]  /*3aa0*/  FFMA R122, R75, R16.reuse, R122 ;  /* 0x000000104b7a7223 */ /* 0x080fe2000000007a */
[-C--:B---3--:R-:W-:Y:S01]  /*3ab0*/  FFMA R87, R68, R16.reuse, R87 ;  /* 0x0000001044577223 */ /* 0x088fe20000000057 */
[-C--:B------:R-:W-:Y:S01]  /*3ac0*/  FFMA R86, R69, R16.reuse, R86 ;  /* 0x0000001045567223 */ /* 0x080fe20000000056 */
[-C--:B------:R-:W-:Y:S01]  /*3ad0*/  FFMA R85, R70, R16.reuse, R85 ;  /* 0x0000001046557223 */ /* 0x080fe20000000055 */
[----:B------:R-:W-:Y:S01]  /*3ae0*/  FFMA R84, R71, R16, R84 ;  /* 0x0000001047547223 */ /* 0x000fe20000000054 */
        /* <DEDUP_REMOVED lines=13> */
[----:B------:R-:W-:Y:S01]  /*3bc0*/  FFMA R128, R41, R23, R44 ;  /* 0x0000001729807223 */ /* 0x000fe2000000002c */
[-C--:B------:R-:W-:Y:S01]  /*3bd0*/  FFMA R118, R43, R32.reuse, R64 ;  /* 0x000000202b767223 */ /* 0x080fe20000000040 */
[-C--:B------:R-:W-:Y:S01]  /*3be0*/  FFMA R89, R76, R32.reuse, R61 ;  /* 0x000000204c597223 */ /* 0x080fe2000000003d */
[-C--:B------:R-:W-:Y:S01]  /*3bf0*/  FFMA R51, R78, R32.reuse, R63 ;  /* 0x000000204e337223 */ /* 0x080fe2000000003f */
[-C--:B------:R-:W-:Y:S01]  /*3c00*/  FFMA R106, R41, R33.reuse, R60 ;  /* 0x00000021296a7223 */ /* 0x080fe2000000003c */
[----:B------:R-:W-:Y:S01]  /*3c10*/  FFMA R46, R79, R33, R66 ;  /* 0x000000214f2e7223 */ /* 0x000fe20000000042 */
[----:B------:R-:W-:Y:S01]  /*3c20*/  FFMA R16, R71, R17, R20 ;  /* 0x0000001147107223 */ /* 0x000fe20000000014 */
[----:B------:R-:W-:Y:S01]  /*3c30*/  LDS.128 R64, [R10+0xa00] ;  /* 0x000a00000a407984 */ /* 0x000fe20000000c00 */
[-C--:B------:R-:W-:Y:S01]  /*3c40*/  FFMA R121, R40, R32.reuse, R121 ;  /* 0x0000002028797223 */ /* 0x080fe20000000079 */
[-C--:B------:R-:W-:Y:S01]  /*3c50*/  FFMA R120, R41, R32.reuse, R120 ;  /* 0x0000002029787223 */ /* 0x080fe20000000078 */
[-C--:B------:R-:W-:Y:S01]  /*3c60*/  FFMA R88, R77, R32.reuse, R110 ;  /* 0x000000204d587223 */ /* 0x080fe2000000006e */
[----:B------:R-:W1:Y:S01]  /*3c70*/  LDS.128 R20, [R80+0xa50] ;  /* 0x000a500050147984 */ /* 0x000e620000000c00 */
[----:B------:R-:W-:Y:S01]  /*3c80*/  FFMA R50, R79, R32, R116 ;  /* 0x000000204f327223 */ /* 0x000fe20000000074 */
[-C--:B------:R-:W-:Y:S01]  /*3c90*/  FFMA R105, R42, R33.reuse, R105 ;  /* 0x000000212a697223 */ /* 0x080fe20000000069 */
[-C--:B------:R-:W-:Y:S01]  /*3ca0*/  FFMA R104, R43, R33.reuse, R104 ;  /* 0x000000212b687223 */ /* 0x080fe20000000068 */
[----:B------:R-:W2:Y:S01]  /*3cb0*/  LDS.128 R60, [R10+0xa80] ;  /* 0x000a80000a3c7984 */ /* 0x000ea20000000c00 */
        /* <DEDUP_REMOVED lines=33> */
[----:B------:R-:W3:Y:S01]  /*3ed0*/  LDS.128 R24, [R80+0xa90] ;  /* 0x000a900050187984 */ /* 0x000ee20000000c00 */
        /* <DEDUP_REMOVED lines=24> */
[-C--:B-1----:R-:W-:Y:S01]  /*4060*/  FFMA R81, R64, R20.reuse, R81 ;  /* 0x0000001440517223 */ /* 0x082fe20000000051 */
[-C--:B------:R-:W-:Y:S01]  /*4070*/  FFMA R124, R65, R20.reuse, R124 ;  /* 0x00000014417c7223 */ /* 0x080fe2000000007c */
[-C--:B------:R-:W-:Y:S01]  /*4080*/  FFMA R123, R66, R20.reuse, R123 ;  /* 0x00000014427b7223 */ /* 0x080fe2000000007b */
[-C--:B------:R-:W-:Y:S01]  /*4090*/  FFMA R122, R67, R20.reuse, R122 ;  /* 0x00000014437a7223 */ /* 0x080fe2000000007a */
[-C--:B--2---:R-:W-:Y:S01]  /*40a0*/  FFMA R87, R60, R20.reuse, R87 ;  /* 0x000000143c577223 */ /* 0x084fe20000000057 */
        /* <DEDUP_REMOVED lines=27> */
[----:B------:R-:W-:Y:S01]  /*4260*/  LDS.128 R56, [R10+0xc00] ;  /* 0x000c00000a387984 */ /* 0x000fe20000000c00 */
[-C--:B---3--:R-:W-:Y:S01]  /*4270*/  FFMA R107, R64, R25.reuse, R107 ;  /* 0x00000019406b7223 */ /* 0x088fe2000000006b */
[-C--:B------:R-:W-:Y:S01]  /*4280*/  FFMA R106, R65, R25.reuse, R106 ;  /* 0x00000019416a7223 */ /* 0x080fe2000000006a */
[-C--:B------:R-:W-:Y:S01]  /*4290*/  FFMA R105, R66, R25.reuse, R105 ;  /* 0x0000001942697223 */ /* 0x080fe20000000069 */
[----:B------:R-:W0:Y:S01]  /*42a0*/  LDS.128 R20, [R80+0xca0] ;  /* 0x000ca00050147984 */ /* 0x000e220000000c00 */
[-C--:B------:R-:W-:Y:S01]  /*42b0*/  FFMA R104, R67, R25.reuse, R104 ;  /* 0x0000001943687223 */ /* 0x080fe20000000068 */
[-C--:B------:R-:W-:Y:S01]  /*42c0*/  FFMA R49, R60, R25.reuse, R49 ;  /* 0x000000193c317223 */ /* 0x080fe20000000031 */
[-C--:B------:R-:W-:Y:S01]  /*42d0*/  FFMA R48, R61, R25.reuse, R48 ;  /* 0x000000193d307223 */ /* 0x080fe20000000030 */
[----:B------:R-:W1:Y:S01]  /*42e0*/  LDS.128 R16, [R80+0xc60] ;  /* 0x000c600050107984 */ /* 0x000e620000000c00 */
[-C--:B------:R-:W-:Y:S01]  /*42f0*/  FFMA R47, R62, R25.reuse, R47 ;  /* 0x000000193e2f7223 */ /* 0x080fe2000000002f */
[----:B------:R-:W-:Y:S01]  /*4300*/  FFMA R46, R63, R25, R46 ;  /* 0x000000193f2e7223 */ /* 0x000fe2000000002e */
[-C--:B------:R-:W-:Y:S01]  /*4310*/  FFMA R121, R64, R24.reuse, R121 ;  /* 0x0000001840797223 */ /* 0x080fe20000000079 */
[----:B------:R-:W2:Y:S01]  /*4320*/  LDS.128 R52, [R10+0xc80] ;  /* 0x000c80000a347984 */ /* 0x000ea20000000c00 */
        /* <DEDUP_REMOVED lines=15> */
[----:B------:R-:W3:Y:S01]  /*4420*/  LDCU UR4, c[0x0][0x3a4] ;  /* 0x00007480ff0477ac */ /* 0x000ee20008000800 */
[----:B------:R-:W4:Y:S01]  /*4430*/  LDCU UR5, c[0x0][0x3a8] ;  /* 0x00007500ff0577ac */ /* 0x000f220008000800 */
[-C--:B0-----:R-:W-:Y:S01]  /*4440*/  FFMA R26, R58, R22.reuse, R25 ;  /* 0x000000163a1a7223 */ /* 0x081fe20000000019 */
[----:B------:R-:W-:Y:S01]  /*4450*/  FFMA R25, R59, R22, R24 ;  /* 0x000000163b197223 */ /* 0x000fe20000000018 */
[CC--:B------:R-:W-:Y:S01]  /*4460*/  FFMA R121, R56.reuse, R20.reuse, R121 ;  /* 0x0000001438797223 */ /* 0x0c0fe20000000079 */
[C---:B------:R-:W-:Y:S01]  /*4470*/  FFMA R120, R57.reuse, R20, R120 ;  /* 0x0000001439787223 */ /* 0x040fe20000000078 */
[-C--:B-1----:R-:W-:Y:S01]  /*4480*/  FFMA R81, R56, R16.reuse, R81 ;  /* 0x0000001038517223 */ /* 0x082fe20000000051 */
[-C--:B------:R-:W-:Y:S01]  /*4490*/  FFMA R124, R57, R16.reuse, R124 ;  /* 0x00000010397c7223 */ /* 0x080fe2000000007c */
[-C--:B------:R-:W-:Y:S01]  /*44a0*/  FFMA R123, R58, R16.reuse, R123 ;  /* 0x000000103a7b7223 */ /* 0x080fe2000000007b */
[-C--:B------:R-:W-:Y:S01]  /*44b0*/  FFMA R122, R59, R16.reuse, R122 ;  /* 0x000000103b7a7223 */ /* 0x080fe2000000007a */
[----:B--2---:R-:W-:Y:S01]  /*44c0*/  FFMA R126, R54, R19, R11 ;  /* 0x00000013367e7223 */ /* 0x004fe2000000000b */
        /* <DEDUP_REMOVED lines=26> */
[C---:B------:R-:W-:Y:S01]  /*4670*/  FFMA R11, R55.reuse, R19, R90 ;  /* 0x00000013370b7223 */ /* 0x040fe2000000005a */
[-C--:B------:R-:W-:Y:S01]  /*4680*/  FFMA R100, R54, R21.reuse, R47 ;  /* 0x0000001536647223 */ /* 0x080fe2000000002f */
[-C--:B------:R-:W-:Y:S01]  /*4690*/  FFMA R103, R55, R21.reuse, R46 ;  /* 0x0000001537677223 */ /* 0x080fe2000000002e */
[CC--:B------:R-:W-:Y:S01]  /*46a0*/  FFMA R24, R52.reuse, R22.reuse, R45 ;  /* 0x0000001634187223 */ /* 0x0c0fe2000000002d */
[C---:B------:R-:W-:Y:S01]  /*46b0*/  FFMA R125, R53.reuse, R22, R44 ;  /* 0x00000016357d7223 */ /* 0x040fe2000000002c */
[----:B------:R-:W-:Y:S01]  /*46c0*/  LDS.128 R16, [R80+0xe70] ;  /* 0x000e700050107984 */ /* 0x000fe20000000c00 */
[-C--:B------:R-:W-:Y:S01]  /*46d0*/  FFMA R116, R52, R20.reuse, R89 ;  /* 0x0000001434747223 */ /* 0x080fe20000000059 */
[-C--:B------:R-:W-:Y:S01]  /*46e0*/  FFMA R95, R53, R20.reuse, R88 ;  /* 0x00000014355f7223 */ /* 0x080fe20000000058 */
[-C--:B------:R-:W-:Y:S01]  /*46f0*/  FFMA R94, R54, R20.reuse, R51 ;  /* 0x00000014365e7223 */ /* 0x080fe20000000033 */
[----:B------:R-:W0:Y:S01]  /*4700*/  LDS.128 R44, [R10+0xe80] ;  /* 0x000e80000a2c7984 */ /* 0x000e220000000c00 */
[-C--:B------:R-:W-:Y:S01]  /*4710*/  FFMA R117, R55, R20.reuse, R50 ;  /* 0x0000001437757223 */ /* 0x080fe20000000032 */
[-C--:B------:R-:W-:Y:S01]  /*4720*/  FFMA R102, R52, R21.reuse, R49 ;  /* 0x0000001534667223 */ /* 0x080fe20000000031 */
[-C--:B------:R-:W-:Y:S01]  /*4730*/  FFMA R101, R53, R21.reuse, R48 ;  /* 0x0000001535657223 */ /* 0x080fe20000000030 */
[-C--:B------:R-:W-:Y:S01]  /*4740*/  FFMA R119, R58, R20.reuse, R119 ;  /* 0x000000143a777223 */ /* 0x080fe20000000077 */
[----:B------:R-:W1:Y:S01]  /*4750*/  LDS.128 R48, [R10+0xe00] ;  /* 0x000e00000a307984 */ /* 0x000e620000000c00 */
        /* <DEDUP_REMOVED lines=9> */
[-C--:B0-----:R-:W-:Y:S01]  /*47f0*/  FFMA R90, R44, R16.reuse, R87 ;  /* 0x000000102c5a7223 */ /* 0x081fe20000000057 */
[-C--:B------:R-:W-:Y:S01]  /*4800*/  FFMA R89, R45, R16.reuse, R86 ;  /* 0x000000102d597223 */ /* 0x080fe20000000056 */
[-C--:B------:R-:W-:Y:S01]  /*4810*/  FFMA R88, R46, R16.reuse, R85 ;  /* 0x000000102e587223 */ /* 0x080fe20000000055 */
[----:B------:R-:W-:-:S02]  /*4820*/  FFMA R91, R47, R16, R84 ;  /* 0x000000102f5b7223 */ /* 0x000fc40000000054 */
[----:B------:R-:W4:Y:S01]  /*4830*/  LDG.E.128 R84, desc[UR6][R92.64] ;  /* 0x000000065c547981 */ /* 0x000f22000c1e1d00 */
[-C--:B------:R-:W-:Y:S01]  /*4840*/  FFMA R110, R44, R17.reuse, R109 ;  /* 0x000000112c6e7223 */ /* 0x080fe2000000006d */
[-C--:B------:R-:W-:Y:S01]  /*4850*/  FFMA R109, R45, R17.reuse, R108 ;  /* 0x000000112d6d7223 */ /* 0x080fe2000000006c */
[-C--:B------:R-:W-:Y:S01]  /*4860*/  FFMA R108, R46, R17.reuse, R111 ;  /* 0x000000112e6c7223 */ /* 0x080fe2000000006f */
[-C--:B------:R-:W-:Y:S01]  /*4870*/  FFMA R111, R47, R17.reuse, R30 ;  /* 0x000000112f6f7223 */ /* 0x080fe2000000001e */
[-C--:B-1----:R-:W-:Y:S01]  /*4880*/  FFMA R81, R48, R16.reuse, R81 ;  /* 0x0000001030517223 */ /* 0x082fe20000000051 */
        /* <DEDUP_REMOVED lines=22> */
[----:B------:R-:W-:-:S02]  /*49f0*/  FFMA R11, R47, R19, R11 ;  /* 0x000000132f0b7223 */ /* 0x000fc4000000000b */
[----:B------:R-:W0:Y:S01]  /*4a00*/  LDS.128 R16, [R80+0xeb0] ;  /* 0x000eb00050107984 */ /* 0x000e220000000c00 */
[----:B---3--:R-:W-:Y:S01]  /*4a10*/  FMUL R81, R81, UR4 ;  /* 0x0000000451517c20 */ /* 0x008fe20008400000 */
        /* <DEDUP_REMOVED lines=24> */
[----:B----4-:R-:W-:-:S02]  /*4ba0*/  FFMA R84, R84, UR5, R81 ;  /* 0x0000000554547c23 */ /* 0x010fc40008000051 */
[----:B------:R-:W2:Y:S01]  /*4bb0*/  LDG.E.128 R80, desc[UR6][R92.64+0x80] ;  /* 0x000080065c507981 */ /* 0x000ea2000c1e1d00 */
[----:B------:R-:W-:-:S04]  /*4bc0*/  FMUL R123, R123, UR4 ;  /* 0x000000047b7b7c20 */ /* 0x000fc80008400000 */
[----:B------:R-:W-:Y:S01]  /*4bd0*/  FFMA R86, R86, UR5, R123 ;  /* 0x0000000556567c23 */ /* 0x000fe2000800007b */
[----:B------:R-:W-:Y:S01]  /*4be0*/  FMUL R123, R90, UR4 ;  /* 0x000000045a7b7c20 */ /* 0x000fe20008400000 */
[----:B------:R-:W-:Y:S01]  /*4bf0*/  FMUL R125, R88, UR4 ;  /* 0x00000004587d7c20 */ /* 0x000fe20008400000 */
[----:B------:R-:W-:Y:S01]  /*4c00*/  FMUL R90, R89, UR4 ;  /* 0x00000004595a7c20 */ /* 0x000fe20008400000 */
[----:B------:R-:W-:Y:S01]  /*4c10*/  FMUL R124, R124, UR4 ;  /* 0x000000047c7c7c20 */ /* 0x000fe20008400000 */
[----:B------:R-:W-:-:S03]  /*4c20*/  FMUL R122, R122, UR4 ;  /* 0x000000047a7a7c20 */ /* 0x000fc60008400000 */
[----:B------:R-:W-:Y:S01]  /*4c30*/  FFMA R85, R85, UR5, R124 ;  /* 0x0000000555557c23 */ /* 0x000fe2000800007c */
[----:B------:R-:W-:-:S05]  /*4c40*/  FFMA R87, R87, UR5, R122 ;  /* 0x0000000557577c23 */ /* 0x000fca000800007a */
[----:B------:R0:W-:Y:S01]  /*4c50*/  STG.E.128 desc[UR6][R92.64], R84 ;  /* 0x000000545c007986 */ /* 0x0001e2000c101d06 */
[----:B--2---:R-:W-:Y:S01]  /*4c60*/  FFMA R88, R80, UR5, R123 ;  /* 0x0000000550587c23 */ /* 0x004fe2000800007b */
[----:B------:R-:W-:Y:S01]  /*4c70*/  FMUL R80, R91, UR4 ;  /* 0x000000045b507c20 */ /* 0x000fe20008400000 */
[----:B------:R-:W-:Y:S01]  /*4c80*/  SHF.L.U32 R123, R8, 0x4, RZ ;  /* 0x00000004087b7819 */ /* 0x000fe200000006ff */
[----:B------:R-:W-:Y:S01]  /*4c90*/  FFMA R89, R81, UR5, R90 ;  /* 0x0000000551597c23 */ /* 0x000fe2000800005a */
[----:B------:R-:W-:Y:S01]  /*4ca0*/  FFMA R90, R82, UR5, R125 ;  /* 0x00000005525a7c23 */ /* 0x000fe2000800007d */
[----:B------:R-:W-:Y:S02]  /*4cb0*/  FFMA R91, R83, UR5, R80 ;  /* 0x00000005535b7c23 */ /* 0x000fe40008000050 */
[----:B------:R-:W-:-:S03]  /*4cc0*/  IMAD.WIDE R122, R123, 0x4, R92 ;  /* 0x000000047b7a7825 */ /* 0x000fc600078e025c */
[----:B------:R1:W-:Y:S04]  /*4cd0*/  STG.E.128 desc[UR6][R92.64+0x80], R88 ;  /* 0x000080585c007986 */ /* 0x0003e8000c101d06 */
[----:B0-----:R-:W2:Y:S04]  /*4ce0*/  LDG.E.128 R84, desc[UR6][R122.64] ;  /* 0x000000067a547981 */ /* 0x001ea8000c1e1d00 */
[----:B------:R-:W3:Y:S01]  /*4cf0*/  LDG.E.128 R80, desc[UR6][R122.64+0x80] ;  /* 0x000080067a507981 */ /* 0x000ee2000c1e1d00 */
[----:B------:R-:W-:Y:S01]  /*4d00*/  FMUL R121, R121, UR4 ;  /* 0x0000000479797c20 */ /* 0x000fe20008400000 */
[----:B------:R-:W-:Y:S01]  /*4d10*/  FMUL R120, R120, UR4 ;  /* 0x0000000478787c20 */ /* 0x000fe20008400000 */
[----:B------:R-:W-:Y:S01]  /*4d20*/  FMUL R119, R119, UR4 ;  /* 0x0000000477777c20 */ /* 0x000fe20008400000 */
[----:B------:R-:W-:Y:S01]  /*4d30*/  FMUL R118, R118, UR4 ;  /* 0x0000000476767c20 */ /* 0x000fe20008400000 */
[----:B-1----:R-:W-:Y:S01]  /*4d40*/  FMUL R89, R116, UR4 ;  /* 0x0000000474597c20 */ /* 0x002fe20008400000 */
[----:B------:R-:W-:Y:S01]  /*4d50*/  FMUL R88, R95, UR4 ;  /* 0x000000045f587c20 */ /* 0x000fe20008400000 */
[----:B------:R-:W-:Y:S01]  /*4d60*/  FMUL R91, R94, UR4 ;  /* 0x000000045e5b7c20 */ /* 0x000fe20008400000 */
[----:B------:R-:W-:Y:S01]  /*4d70*/  FMUL R90, R117, UR4 ;  /* 0x00000004755a7c20 */ /* 0x000fe20008400000 */
[----:B------:R-:W-:-:S04]  /*4d80*/  IMAD.WIDE R116, R8, -0x3c, R122 ;  /* 0xffffffc408747825 */ /* 0x000fc800078e027a */
[----:B--2---:R-:W-:Y:S01]  /*4d90*/  FFMA R84, R84, UR5, R121 ;  /* 0x0000000554547c23 */ /* 0x004fe20008000079 */
[----:B------:R-:W-:Y:S01]  /*4da0*/  FFMA R85, R85, UR5, R120 ;  /* 0x0000000555557c23 */ /* 0x000fe20008000078 */
[----:B------:R-:W-:Y:S01]  /*4db0*/  FFMA R86, R86, UR5, R119 ;  /* 0x0000000556567c23 */ /* 0x000fe20008000077 */
[----:B------:R-:W-:Y:S01]  /*4dc0*/  FFMA R87, R87, UR5, R118 ;  /* 0x0000000557577c23 */ /* 0x000fe20008000076 */
[----:B---3--:R-:W-:Y:S01]  /*4dd0*/  FFMA R92, R80, UR5, R89 ;  /* 0x00000005505c7c23 */ /* 0x008fe20008000059 */
[----:B------:R-:W-:Y:S01]  /*4de0*/  FFMA R93, R81, UR5, R88 ;  /* 0x00000005515d7c23 */ /* 0x000fe20008000058 */
[----:B------:R-:W-:Y:S01]  /*4df0*/  FFMA R94, R82, UR5, R91 ;  /* 0x00000005525e7c23 */ /* 0x000fe2000800005b */
[----:B------:R-:W-:Y:S01]  /*4e00*/  FFMA R95, R83, UR5, R90 ;  /* 0x00000005535f7c23 */ /* 0x000fe2000800005a */
[----:B------:R0:W-:Y:S04]  /*4e10*/  STG.E.128 desc[UR6][R122.64], R84 ;  /* 0x000000547a007986 */ /* 0x0001e8000c101d06 */
[----:B------:R1:W-:Y:S04]  /*4e20*/  STG.E.128 desc[UR6][R122.64+0x80], R92 ;  /* 0x0000805c7a007986 */ /* 0x0003e8000c101d06 */
[----:B------:R-:W2:Y:S04]  /*4e30*/  LDG.E.128 R88, desc[UR6][R116.64] ;  /* 0x0000000674587981 */ /* 0x000ea8000c1e1d00 */
[----:B------:R-:W1:Y:S01]  /*4e40*/  LDG.E.128 R80, desc[UR6][R116.64+0x80] ;  /* 0x0000800674507981 */ /* 0x000e62000c1e1d00 */
[----:B------:R-:W-:Y:S01]  /*4e50*/  FMUL R115, R115, UR4 ;  /* 0x0000000473737c20 */ /* 0x000fe20008400000 */
[----:B------:R-:W-:Y:S01]  /*4e60*/  FMUL R114, R114, UR4 ;  /* 0x0000000472727c20 */ /* 0x000fe20008400000 */
[----:B------:R-:W-:Y:S01]  /*4e70*/  FMUL R113, R113, UR4 ;  /* 0x0000000471717c20 */ /* 0x000fe20008400000 */
[----:B------:R-:W-:Y:S01]  /*4e80*/  FMUL R112, R112, UR4 ;  /* 0x0000000470707c20 */ /* 0x000fe20008400000 */
[----:B0-----:R-:W-:Y:S01]  /*4e90*/  FMUL R85, R110, UR4 ;  /* 0x000000046e557c20 */ /* 0x001fe20008400000 */
[----:B------:R-:W-:Y:S01]  /*4ea0*/  FMUL R84, R109, UR4 ;  /* 0x000000046d547c20 */ /* 0x000fe20008400000 */
[----:B------:R-:W-:Y:S01]  /*4eb0*/  FMUL R87, R108, UR4 ;  /* 0x000000046c577c20 */ /* 0x000fe20008400000 */
[----:B------:R-:W-:Y:S01]  /*4ec0*/  FMUL R86, R111, UR4 ;  /* 0x000000046f567c20 */ /* 0x000fe20008400000 */
[----:B------:R-:W-:-:S04]  /*4ed0*/  IMAD.WIDE R108, R8, 0x40, R116 ;  /* 0x00000040086c7825 */ /* 0x000fc800078e0274 */
[----:B--2---:R-:W-:Y:S01]  /*4ee0*/  FFMA R88, R88, UR5, R115 ;  /* 0x0000000558587c23 */ /* 0x004fe20008000073 */
[----:B------:R-:W-:Y:S01]  /*4ef0*/  FFMA R89, R89, UR5, R114 ;  /* 0x0000000559597c23 */ /* 0x000fe20008000072 */
[----:B------:R-:W-:Y:S01]  /*4f00*/  FFMA R90, R90, UR5, R113 ;  /* 0x000000055a5a7c23 */ /* 0x000fe20008000071 */
[----:B------:R-:W-:Y:S01]  /*4f10*/  FFMA R91, R91, UR5, R112 ;  /* 0x000000055b5b7c23 */ /* 0x000fe20008000070 */
[----:B-1----:R-:W-:Y:S01]  /*4f20*/  FFMA R92, R80, UR5, R85 ;  /* 0x00000005505c7c23 */ /* 0x002fe20008000055 */
        /* <DEDUP_REMOVED lines=32> */
[----:B------:R-:W-:Y:S01]  /*5130*/  FMUL R33, R33, UR4 ;  /* 0x0000000421217c20 */ /* 0x000fe20008400000 */
[----:B------:R-:W-:Y:S01]  /*5140*/  FMUL R32, R32, UR4 ;  /* 0x0000000420207c20 */ /* 0x000fe20008400000 */
[----:B0-----:R-:W-:Y:S01]  /*5150*/  FMUL R85, R30, UR4 ;  /* 0x000000041e557c20 */ /* 0x001fe20008400000 */
[----:B------:R-:W-:Y:S01]  /*5160*/  FMUL R34, R34, UR4 ;  /* 0x0000000422227c20 */ /* 0x000fe20008400000 */
        /* <DEDUP_REMOVED lines=8> */
[----:B------:R-:W-:Y:S01]  /*51f0*/  IMAD.WIDE R32, R8, 0x40, R100 ;  /* 0x0000004008207825 */ /* 0x000fe200078e0264 */
[----:B------:R-:W-:Y:S04]  /*5200*/  STG.E.128 desc[UR6][R100.64], R88 ;  /* 0x0000005864007986 */ /* 0x000fe8000c101d06 */
[----:B------:R0:W-:Y:S04]  /*5210*/  STG.E.128 desc[UR6][R100.64+0x80], R92 ;  /* 0x0000805c64007986 */ /* 0x0001e8000c101d06 */
[----:B------:R-:W2:Y:S04]  /*5220*/  LDG.E.128 R84, desc[UR6][R32.64] ;  /* 0x0000000620547981 */ /* 0x000ea8000c1e1d00 */
[----:B------:R-:W3:Y:S01]  /*5230*/  LDG.E.128 R80, desc[UR6][R32.64+0x80] ;  /* 0x0000800620507981 */ /* 0x000ee2000c1e1d00 */
[----:B------:R-:W-:Y:S01]  /*5240*/  FMUL R97, R26, UR4 ;  /* 0x000000041a617c20 */ /* 0x000fe20008400000 */
[----:B------:R-:W-:Y:S01]  /*5250*/  FMUL R26, R25, UR4 ;  /* 0x00000004191a7c20 */ /* 0x000fe20008400000 */
[----:B------:R-:W-:Y:S01]  /*5260*/  FMUL R25, R24, UR4 ;  /* 0x0000000418197c20 */ /* 0x000fe20008400000 */
[----:B------:R-:W-:Y:S01]  /*5270*/  FMUL R24, R17, UR4 ;  /* 0x0000000411187c20 */ /* 0x000fe20008400000 */
[----:B------:R-:W-:Y:S01]  /*5280*/  FMUL R29, R29, UR4 ;  /* 0x000000041d1d7c20 */ /* 0x000fe20008400000 */
[----:B------:R-:W-:Y:S01]  /*5290*/  FMUL R28, R28, UR4 ;  /* 0x000000041c1c7c20 */ /* 0x000fe20008400000 */
[----:B------:R-:W-:Y:S01]  /*52a0*/  FMUL R17, R16, UR4 ;  /* 0x0000000410117c20 */ /* 0x000fe20008400000 */
[----:B------:R-:W-:Y:S01]  /*52b0*/  FMUL R18, R18, UR4 ;  /* 0x0000000412127c20 */ /* 0x000fe20008400000 */
        /* <DEDUP_REMOVED lines=8> */
[----:B------:R-:W-:Y:S01]  /*5340*/  IMAD.WIDE R16, R8, -0x3c, R32 ;  /* 0xffffffc408107825 */ /* 0x000fe200078e0220 */
[----:B------:R1:W-:Y:S04]  /*5350*/  STG.E.128 desc[UR6][R32.64], R84 ;  /* 0x0000005420007986 */ /* 0x0003e8000c101d06 */
[----:B------:R2:W-:Y:S04]  /*5360*/  STG.E.128 desc[UR6][R32.64+0x80], R80 ;  /* 0x0000805020007986 */ /* 0x0005e8000c101d06 */
[----:B0-----:R-:W3:Y:S04]  /*5370*/  LDG.E.128 R92, desc[UR6][R16.64] ;  /* 0x00000006105c7981 */ /* 0x001ee8000c1e1d00 */
[----:B------:R-:W4:Y:S01]  /*5380*/  LDG.E.128 R88, desc[UR6][R16.64+0x80] ;  /* 0x0000800610587981 */ /* 0x000f22000c1e1d00 */
[----:B------:R-:W-:Y:S01]  /*5390*/  FMUL R18, R21, UR4 ;  /* 0x0000000415127c20 */ /* 0x000fe20008400000 */
[----:B------:R-:W-:Y:S01]  /*53a0*/  FMUL R21, R20, UR4 ;  /* 0x0000000414157c20 */ /* 0x000fe20008400000 */
[----:B------:R-:W-:Y:S01]  /*53b0*/  FMUL R25, R22, UR4 ;  /* 0x0000000416197c20 */ /* 0x000fe20008400000 */
[----:B------:R-:W-:Y:S01]  /*53c0*/  FMUL R14, R14, UR4 ;  /* 0x000000040e0e7c20 */ /* 0x000fe20008400000 */
[----:B------:R-:W-:Y:S01]  /*53d0*/  FMUL R13, R13, UR4 ;  /* 0x000000040d0d7c20 */ /* 0x000fe20008400000 */
[----:B------:R-:W-:Y:S01]  /*53e0*/  FMUL R12, R12, UR4 ;  /* 0x000000040c0c7c20 */ /* 0x000fe20008400000 */
[-C--:B------:R-:W-:Y:S01]  /*53f0*/  FFMA R9, R36, R15.reuse, R9 ;  /* 0x0000000f24097223 */ /* 0x080fe20000000009 */
[-C--:B------:R-:W-:Y:S01]  /*5400*/  FFMA R0, R37, R15.reuse, R0 ;  /* 0x0000000f25007223 */ /* 0x080fe20000000000 */
[-C--:B------:R-:W-:Y:S01]  /*5410*/  FFMA R3, R38, R15.reuse, R3 ;  /* 0x0000000f26037223 */ /* 0x080fe20000000003 */
[----:B------:R-:W-:Y:S01]  /*5420*/  FFMA R6, R39, R15, R6 ;  /* 0x0000000f27067223 */ /* 0x000fe20000000006 */
[----:B---3--:R-:W-:Y:S01]  /*5430*/  FFMA R94, R94, UR5, R21 ;  /* 0x000000055e5e7c23 */ /* 0x008fe20008000015 */
[----:B------:R-:W-:Y:S01]  /*5440*/  FMUL R21, R10, UR4 ;  /* 0x000000040a157c20 */ /* 0x000fe20008400000 */
[----:B------:R-:W-:Y:S01]  /*5450*/  FMUL R10, R11, UR4 ;  /* 0x000000040b0a7c20 */ /* 0x000fe20008400000 */
[----:B------:R-:W-:Y:S01]  /*5460*/  FFMA R92, R92, UR5, R25 ;  /* 0x000000055c5c7c23 */ /* 0x000fe20008000019 */
[----:B------:R-:W-:Y:S01]  /*5470*/  FFMA R93, R93, UR5, R18 ;  /* 0x000000055d5d7c23 */ /* 0x000fe20008000012 */
[----:B------:R-:W-:Y:S01]  /*5480*/  FFMA R95, R95, UR5, R14 ;  /* 0x000000055f5f7c23 */ /* 0x000fe2000800000e */
[----:B----4-:R-:W-:Y:S01]  /*5490*/  FFMA R88, R88, UR5, R13 ;  /* 0x0000000558587c23 */ /* 0x010fe2000800000d */
[----:B------:R-:W-:Y:S01]  /*54a0*/  FFMA R89, R89, UR5, R12 ;  /* 0x0000000559597c23 */ /* 0x000fe2000800000c */
[----:B------:R-:W-:Y:S01]  /*54b0*/  FFMA R90, R90, UR5, R21 ;  /* 0x000000055a5a7c23 */ /* 0x000fe20008000015 */
[----:B------:R-:W-:Y:S01]  /*54c0*/  FFMA R91, R91, UR5, R10 ;  /* 0x000000055b5b7c23 */ /* 0x000fe2000800000a */
[----:B------:R-:W-:Y:S01]  /*54d0*/  IMAD.WIDE R10, R8, 0x40, R16 ;  /* 0x00000040080a7825 */ /* 0x000fe200078e0210 */
[----:B------:R-:W-:Y:S04]  /*54e0*/  STG.E.128 desc[UR6][R16.64], R92 ;  /* 0x0000005c10007986 */ /* 0x000fe8000c101d06 */
[----:B------:R-:W-:Y:S04]  /*54f0*/  STG.E.128 desc[UR6][R16.64+0x80], R88 ;  /* 0x0000805810007986 */ /* 0x000fe8000c101d06 */
[----:B-1----:R-:W3:Y:S04]  /*5500*/  LDG.E.128 R84, desc[UR6][R10.64] ;  /* 0x000000060a547981 */ /* 0x002ee8000c1e1d00 */
[----:B--2---:R-:W2:Y:S01]  /*5510*/  LDG.E.128 R80, desc[UR6][R10.64+0x80] ;  /* 0x000080060a507981 */ /* 0x004ea2000c1e1d00 */
        /* <DEDUP_REMOVED lines=48> */
[----:B---3--:R-:W-:Y:S01]  /*5820*/  FFMA R84, R84, UR5, R7 ;  /* 0x0000000554547c23 */ /* 0x008fe20008000007 */
[----:B------:R-:W-:Y:S01]  /*5830*/  FFMA R85, R85, UR5, R4 ;  /* 0x0000000555557c23 */ /* 0x000fe20008000004 */
[----:B------:R-:W-:Y:S01]  /*5840*/  FFMA R86, R86, UR5, R5 ;  /* 0x0000000556567c23 */ /* 0x000fe20008000005 */
[----:B------:R-:W-:Y:S01]  /*5850*/  FFMA R87, R87, UR5, R2 ;  /* 0x0000000557577c23 */ /* 0x000fe20008000002 */
[----:B--2---:R-:W-:Y:S01]  /*5860*/  FFMA R80, R80, UR5, R9 ;  /* 0x0000000550507c23 */ /* 0x004fe20008000009 */
[----:B------:R-:W-:Y:S01]  /*5870*/  FFMA R81, R81, UR5, R0 ;  /* 0x0000000551517c23 */ /* 0x000fe20008000000 */
[----:B------:R-:W-:Y:S01]  /*5880*/  FFMA R82, R82, UR5, R3 ;  /* 0x0000000552527c23 */ /* 0x000fe20008000003 */
[----:B------:R-:W-:Y:S01]  /*5890*/  FFMA R83, R83, UR5, R6 ;  /* 0x0000000553537c23 */ /* 0x000fe20008000006 */
[----:B------:R-:W-:Y:S04]  /*58a0*/  STG.E.128 desc[UR6][R10.64], R84 ;  /* 0x000000540a007986 */ /* 0x000fe8000c101d06 */
[----:B------:R-:W-:Y:S01]  /*58b0*/  STG.E.128 desc[UR6][R10.64+0x80], R80 ;  /* 0x000080500a007986 */ /* 0x000fe2000c101d06 */
[----:B------:R-:W-:Y:S05]  /*58c0*/  EXIT ;  /* 0x000000000000794d */ /* 0x000fea0003800000 */
.L_x_2:
[----:B------:R-:W-:-:S00]  /*58d0*/  BRA `(.L_x_2) ;  /* 0xfffffffc00fc7947 */ /* 0x000fc0000383ffff */
[----:B------:R-:W-:-:S00]  /*58e0*/  NOP ;  /* 0x0000000000007918 */ /* 0x000fc00000000000 */
        /* <DEDUP_REMOVED lines=9> */
.L_x_3:


//--------------------- .nv.shared._Z9matrixMulPKfS0_Pfiiiff --------------------------
	.section	.nv.shared._Z9matrixMulPKfS0_Pfiiiff,"aw",@nobits
	.sectionflags	@""
	.align	16384
.nv.shared._Z9matrixMulPKfS0_Pfiiiff:
	.zero		25600


//--------------------- .nv.shared.reserved.0     --------------------------
	.section	.nv.shared.reserved.0,"aw",@nobits
	.weak		__nv_reservedSMEM_offset_0_alias
	.size		__nv_reservedSMEM_offset_0_alias, 0, 64
	.other		__nv_reservedSMEM_offset_0_alias,@"STO_CUDA_RESERVED_SHARED STV_DEFAULT"
__nv_reservedSMEM_offset_0_alias:
	.zero		0
	.zero		64


//--------------------- .nv.constant0._Z9matrixMulPKfS0_Pfiiiff --------------------------
	.section	.nv.constant0._Z9matrixMulPKfS0_Pfiiiff,"a",@progbits
	.sectionflags	@""
	.align	4
.nv.constant0._Z9matrixMulPKfS0_Pfiiiff:
	.zero		940


//--------------------- SYMBOLS --------------------------

	.type		.nv.reservedSmem.offset0,@object
	.size		.nv.reservedSmem.offset0,0x4
	.type		.nv.reservedSmem.cap,@object
	.size		.nv.reservedSmem.cap,0x4
